//
// Generated by NVIDIA NVVM Compiler
//
// Compiler Build ID: CL-36424714
// Cuda compilation tools, release 13.0, V13.0.88
// Based on NVVM 20.0.0
//

.version 9.0
.target sm_100
.address_size 64

	// .globl	_Z10monteCarloPiS_
.func  (.param .b64 func_retval0) __internal_accurate_pow
(
	.param .b64 __internal_accurate_pow_param_0
)
;
.global .align 4 .b8 precalc_xorwow_matrix[102400];
.global .align 4 .b8 precalc_xorwow_offset_matrix[102400];
.global .align 4 .b8 mrg32k3aM1[2304];
.global .align 4 .b8 mrg32k3aM2[2304];
.global .align 4 .b8 mrg32k3aM1SubSeq[2016];
.global .align 4 .b8 mrg32k3aM2SubSeq[2016];
.global .align 4 .b8 mrg32k3aM1Seq[2304];
.global .align 4 .b8 mrg32k3aM2Seq[2304];
.const .align 8 .b8 __cr_lgamma_table[72];

.visible .entry _Z10monteCarloPiS_(
	.param .u64 .ptr .align 1 _Z10monteCarloPiS__param_0,
	.param .u64 .ptr .align 1 _Z10monteCarloPiS__param_1
)
{
	.local .align 8 .b8 	__local_depot0[48];
	.reg .b64 	%SP;
	.reg .b64 	%SPL;
	.reg .pred 	%p<90>;
	.reg .b32 	%r<1249>;
	.reg .b32 	%f<7>;
	.reg .b64 	%rd<27>;
	.reg .b64 	%fd<31>;

	mov.u64 	%SPL, __local_depot0;
	ld.param.u64 	%rd10, [_Z10monteCarloPiS__param_0];
	ld.param.u64 	%rd11, [_Z10monteCarloPiS__param_1];
	add.u64 	%rd1, %SPL, 0;
	mov.u32 	%r548, %nctaid.x;
	mov.u32 	%r549, %ctaid.y;
	mov.u32 	%r550, %ctaid.x;
	mad.lo.s32 	%r551, %r548, %r549, %r550;
	mov.u32 	%r552, %ntid.x;
	mov.u32 	%r553, %ntid.y;
	mov.u32 	%r554, %tid.y;
	mov.u32 	%r555, %tid.x;
	mad.lo.s32 	%r556, %r551, %r553, %r554;
	mad.lo.s32 	%r1, %r556, %r552, %r555;
	mov.b32 	%r983, 1593684748;
	mov.b32 	%r557, 832094735;
	st.local.v2.u32 	[%rd1], {%r557, %r983};
	mov.b32 	%r558, -123459836;
	mov.b32 	%r982, 1111207954;
	st.local.v2.u32 	[%rd1+8], {%r982, %r558};
	mov.b32 	%r979, 1476011280;
	mov.b32 	%r559, -589760388;
	st.local.v2.u32 	[%rd1+16], {%r559, %r979};
	setp.eq.s32 	%p1, %r1, 0;
	@%p1 bra 	$L__BB0_115;
	cvt.s64.s32 	%rd26, %r1;
	mov.b32 	%r966, 0;
	mov.b32 	%r983, 1593684748;
	mov.b32 	%r982, 1111207954;
	mov.b32 	%r979, 1476011280;
$L__BB0_2:
	mov.u64 	%rd3, %rd26;
	and.b64  	%rd4, %rd3, 3;
	setp.eq.s64 	%p2, %rd4, 0;
	@%p2 bra 	$L__BB0_114;
	mul.wide.u32 	%rd13, %r966, 3200;
	mov.u64 	%rd14, precalc_xorwow_matrix;
	add.s64 	%rd5, %rd14, %rd13;
	mov.b32 	%r979, 0;
	mov.u32 	%r980, %r979;
	mov.u32 	%r981, %r979;
	mov.u32 	%r982, %r979;
	mov.u32 	%r983, %r979;
	mov.u32 	%r972, %r979;
$L__BB0_4:
	mul.wide.u32 	%rd15, %r972, 4;
	add.s64 	%rd16, %rd1, %rd15;
	ld.local.u32 	%r12, [%rd16+4];
	shl.b32 	%r13, %r972, 5;
	mov.b32 	%r978, 0;
$L__BB0_5:
	.pragma "nounroll";
	shr.u32 	%r566, %r12, %r978;
	and.b32  	%r567, %r566, 1;
	setp.eq.b32 	%p3, %r567, 1;
	not.pred 	%p4, %p3;
	add.s32 	%r568, %r13, %r978;
	mul.lo.s32 	%r569, %r568, 5;
	mul.wide.u32 	%rd17, %r569, 4;
	add.s64 	%rd6, %rd5, %rd17;
	@%p4 bra 	$L__BB0_7;
	ld.global.u32 	%r570, [%rd6];
	xor.b32  	%r983, %r983, %r570;
	ld.global.u32 	%r571, [%rd6+4];
	xor.b32  	%r982, %r982, %r571;
	ld.global.u32 	%r572, [%rd6+8];
	xor.b32  	%r981, %r981, %r572;
	ld.global.u32 	%r573, [%rd6+12];
	xor.b32  	%r980, %r980, %r573;
	ld.global.u32 	%r574, [%rd6+16];
	xor.b32  	%r979, %r979, %r574;
$L__BB0_7:
	and.b32  	%r576, %r566, 2;
	setp.eq.s32 	%p5, %r576, 0;
	@%p5 bra 	$L__BB0_9;
	ld.global.u32 	%r577, [%rd6+20];
	xor.b32  	%r983, %r983, %r577;
	ld.global.u32 	%r578, [%rd6+24];
	xor.b32  	%r982, %r982, %r578;
	ld.global.u32 	%r579, [%rd6+28];
	xor.b32  	%r981, %r981, %r579;
	ld.global.u32 	%r580, [%rd6+32];
	xor.b32  	%r980, %r980, %r580;
	ld.global.u32 	%r581, [%rd6+36];
	xor.b32  	%r979, %r979, %r581;
$L__BB0_9:
	and.b32  	%r583, %r566, 4;
	setp.eq.s32 	%p6, %r583, 0;
	@%p6 bra 	$L__BB0_11;
	ld.global.u32 	%r584, [%rd6+40];
	xor.b32  	%r983, %r983, %r584;
	ld.global.u32 	%r585, [%rd6+44];
	xor.b32  	%r982, %r982, %r585;
	ld.global.u32 	%r586, [%rd6+48];
	xor.b32  	%r981, %r981, %r586;
	ld.global.u32 	%r587, [%rd6+52];
	xor.b32  	%r980, %r980, %r587;
	ld.global.u32 	%r588, [%rd6+56];
	xor.b32  	%r979, %r979, %r588;
$L__BB0_11:
	and.b32  	%r590, %r566, 8;
	setp.eq.s32 	%p7, %r590, 0;
	@%p7 bra 	$L__BB0_13;
	ld.global.u32 	%r591, [%rd6+60];
	xor.b32  	%r983, %r983, %r591;
	ld.global.u32 	%r592, [%rd6+64];
	xor.b32  	%r982, %r982, %r592;
	ld.global.u32 	%r593, [%rd6+68];
	xor.b32  	%r981, %r981, %r593;
	ld.global.u32 	%r594, [%rd6+72];
	xor.b32  	%r980, %r980, %r594;
	ld.global.u32 	%r595, [%rd6+76];
	xor.b32  	%r979, %r979, %r595;
$L__BB0_13:
	and.b32  	%r597, %r566, 16;
	setp.eq.s32 	%p8, %r597, 0;
	@%p8 bra 	$L__BB0_15;
	ld.global.u32 	%r598, [%rd6+80];
	xor.b32  	%r983, %r983, %r598;
	ld.global.u32 	%r599, [%rd6+84];
	xor.b32  	%r982, %r982, %r599;
	ld.global.u32 	%r600, [%rd6+88];
	xor.b32  	%r981, %r981, %r600;
	ld.global.u32 	%r601, [%rd6+92];
	xor.b32  	%r980, %r980, %r601;
	ld.global.u32 	%r602, [%rd6+96];
	xor.b32  	%r979, %r979, %r602;
$L__BB0_15:
	and.b32  	%r604, %r566, 32;
	setp.eq.s32 	%p9, %r604, 0;
	@%p9 bra 	$L__BB0_17;
	ld.global.u32 	%r605, [%rd6+100];
	xor.b32  	%r983, %r983, %r605;
	ld.global.u32 	%r606, [%rd6+104];
	xor.b32  	%r982, %r982, %r606;
	ld.global.u32 	%r607, [%rd6+108];
	xor.b32  	%r981, %r981, %r607;
	ld.global.u32 	%r608, [%rd6+112];
	xor.b32  	%r980, %r980, %r608;
	ld.global.u32 	%r609, [%rd6+116];
	xor.b32  	%r979, %r979, %r609;
$L__BB0_17:
	and.b32  	%r611, %r566, 64;
	setp.eq.s32 	%p10, %r611, 0;
	@%p10 bra 	$L__BB0_19;
	ld.global.u32 	%r612, [%rd6+120];
	xor.b32  	%r983, %r983, %r612;
	ld.global.u32 	%r613, [%rd6+124];
	xor.b32  	%r982, %r982, %r613;
	ld.global.u32 	%r614, [%rd6+128];
	xor.b32  	%r981, %r981, %r614;
	ld.global.u32 	%r615, [%rd6+132];
	xor.b32  	%r980, %r980, %r615;
	ld.global.u32 	%r616, [%rd6+136];
	xor.b32  	%r979, %r979, %r616;
$L__BB0_19:
	and.b32  	%r618, %r566, 128;
	setp.eq.s32 	%p11, %r618, 0;
	@%p11 bra 	$L__BB0_21;
	ld.global.u32 	%r619, [%rd6+140];
	xor.b32  	%r983, %r983, %r619;
	ld.global.u32 	%r620, [%rd6+144];
	xor.b32  	%r982, %r982, %r620;
	ld.global.u32 	%r621, [%rd6+148];
	xor.b32  	%r981, %r981, %r621;
	ld.global.u32 	%r622, [%rd6+152];
	xor.b32  	%r980, %r980, %r622;
	ld.global.u32 	%r623, [%rd6+156];
	xor.b32  	%r979, %r979, %r623;
$L__BB0_21:
	and.b32  	%r625, %r566, 256;
	setp.eq.s32 	%p12, %r625, 0;
	@%p12 bra 	$L__BB0_23;
	ld.global.u32 	%r626, [%rd6+160];
	xor.b32  	%r983, %r983, %r626;
	ld.global.u32 	%r627, [%rd6+164];
	xor.b32  	%r982, %r982, %r627;
	ld.global.u32 	%r628, [%rd6+168];
	xor.b32  	%r981, %r981, %r628;
	ld.global.u32 	%r629, [%rd6+172];
	xor.b32  	%r980, %r980, %r629;
	ld.global.u32 	%r630, [%rd6+176];
	xor.b32  	%r979, %r979, %r630;
$L__BB0_23:
	and.b32  	%r632, %r566, 512;
	setp.eq.s32 	%p13, %r632, 0;
	@%p13 bra 	$L__BB0_25;
	ld.global.u32 	%r633, [%rd6+180];
	xor.b32  	%r983, %r983, %r633;
	ld.global.u32 	%r634, [%rd6+184];
	xor.b32  	%r982, %r982, %r634;
	ld.global.u32 	%r635, [%rd6+188];
	xor.b32  	%r981, %r981, %r635;
	ld.global.u32 	%r636, [%rd6+192];
	xor.b32  	%r980, %r980, %r636;
	ld.global.u32 	%r637, [%rd6+196];
	xor.b32  	%r979, %r979, %r637;
$L__BB0_25:
	and.b32  	%r639, %r566, 1024;
	setp.eq.s32 	%p14, %r639, 0;
	@%p14 bra 	$L__BB0_27;
	ld.global.u32 	%r640, [%rd6+200];
	xor.b32  	%r983, %r983, %r640;
	ld.global.u32 	%r641, [%rd6+204];
	xor.b32  	%r982, %r982, %r641;
	ld.global.u32 	%r642, [%rd6+208];
	xor.b32  	%r981, %r981, %r642;
	ld.global.u32 	%r643, [%rd6+212];
	xor.b32  	%r980, %r980, %r643;
	ld.global.u32 	%r644, [%rd6+216];
	xor.b32  	%r979, %r979, %r644;
$L__BB0_27:
	and.b32  	%r646, %r566, 2048;
	setp.eq.s32 	%p15, %r646, 0;
	@%p15 bra 	$L__BB0_29;
	ld.global.u32 	%r647, [%rd6+220];
	xor.b32  	%r983, %r983, %r647;
	ld.global.u32 	%r648, [%rd6+224];
	xor.b32  	%r982, %r982, %r648;
	ld.global.u32 	%r649, [%rd6+228];
	xor.b32  	%r981, %r981, %r649;
	ld.global.u32 	%r650, [%rd6+232];
	xor.b32  	%r980, %r980, %r650;
	ld.global.u32 	%r651, [%rd6+236];
	xor.b32  	%r979, %r979, %r651;
$L__BB0_29:
	and.b32  	%r653, %r566, 4096;
	setp.eq.s32 	%p16, %r653, 0;
	@%p16 bra 	$L__BB0_31;
	ld.global.u32 	%r654, [%rd6+240];
	xor.b32  	%r983, %r983, %r654;
	ld.global.u32 	%r655, [%rd6+244];
	xor.b32  	%r982, %r982, %r655;
	ld.global.u32 	%r656, [%rd6+248];
	xor.b32  	%r981, %r981, %r656;
	ld.global.u32 	%r657, [%rd6+252];
	xor.b32  	%r980, %r980, %r657;
	ld.global.u32 	%r658, [%rd6+256];
	xor.b32  	%r979, %r979, %r658;
$L__BB0_31:
	and.b32  	%r660, %r566, 8192;
	setp.eq.s32 	%p17, %r660, 0;
	@%p17 bra 	$L__BB0_33;
	ld.global.u32 	%r661, [%rd6+260];
	xor.b32  	%r983, %r983, %r661;
	ld.global.u32 	%r662, [%rd6+264];
	xor.b32  	%r982, %r982, %r662;
	ld.global.u32 	%r663, [%rd6+268];
	xor.b32  	%r981, %r981, %r663;
	ld.global.u32 	%r664, [%rd6+272];
	xor.b32  	%r980, %r980, %r664;
	ld.global.u32 	%r665, [%rd6+276];
	xor.b32  	%r979, %r979, %r665;
$L__BB0_33:
	and.b32  	%r667, %r566, 16384;
	setp.eq.s32 	%p18, %r667, 0;
	@%p18 bra 	$L__BB0_35;
	ld.global.u32 	%r668, [%rd6+280];
	xor.b32  	%r983, %r983, %r668;
	ld.global.u32 	%r669, [%rd6+284];
	xor.b32  	%r982, %r982, %r669;
	ld.global.u32 	%r670, [%rd6+288];
	xor.b32  	%r981, %r981, %r670;
	ld.global.u32 	%r671, [%rd6+292];
	xor.b32  	%r980, %r980, %r671;
	ld.global.u32 	%r672, [%rd6+296];
	xor.b32  	%r979, %r979, %r672;
$L__BB0_35:
	and.b32  	%r674, %r566, 32768;
	setp.eq.s32 	%p19, %r674, 0;
	@%p19 bra 	$L__BB0_37;
	ld.global.u32 	%r675, [%rd6+300];
	xor.b32  	%r983, %r983, %r675;
	ld.global.u32 	%r676, [%rd6+304];
	xor.b32  	%r982, %r982, %r676;
	ld.global.u32 	%r677, [%rd6+308];
	xor.b32  	%r981, %r981, %r677;
	ld.global.u32 	%r678, [%rd6+312];
	xor.b32  	%r980, %r980, %r678;
	ld.global.u32 	%r679, [%rd6+316];
	xor.b32  	%r979, %r979, %r679;
$L__BB0_37:
	add.s32 	%r978, %r978, 16;
	setp.ne.s32 	%p20, %r978, 32;
	@%p20 bra 	$L__BB0_5;
	mad.lo.s32 	%r680, %r972, -31, %r13;
	add.s32 	%r972, %r680, 1;
	setp.ne.s32 	%p21, %r972, 5;
	@%p21 bra 	$L__BB0_4;
	st.local.u32 	[%rd1+4], %r983;
	st.local.v2.u32 	[%rd1+8], {%r982, %r981};
	st.local.v2.u32 	[%rd1+16], {%r980, %r979};
	setp.eq.s64 	%p22, %rd4, 1;
	@%p22 bra 	$L__BB0_114;
	mov.b32 	%r979, 0;
	mov.u32 	%r1072, %r979;
	mov.u32 	%r1073, %r979;
	mov.u32 	%r982, %r979;
	mov.u32 	%r983, %r979;
	mov.u32 	%r1064, %r979;
$L__BB0_41:
	mul.wide.u32 	%rd18, %r1064, 4;
	add.s64 	%rd19, %rd1, %rd18;
	ld.local.u32 	%r188, [%rd19+4];
	shl.b32 	%r189, %r1064, 5;
	mov.b32 	%r1070, 0;
$L__BB0_42:
	.pragma "nounroll";
	shr.u32 	%r683, %r188, %r1070;
	and.b32  	%r684, %r683, 1;
	setp.eq.b32 	%p23, %r684, 1;
	not.pred 	%p24, %p23;
	add.s32 	%r685, %r189, %r1070;
	mul.lo.s32 	%r686, %r685, 5;
	mul.wide.u32 	%rd20, %r686, 4;
	add.s64 	%rd7, %rd5, %rd20;
	@%p24 bra 	$L__BB0_44;
	ld.global.u32 	%r687, [%rd7];
	xor.b32  	%r983, %r983, %r687;
	ld.global.u32 	%r688, [%rd7+4];
	xor.b32  	%r982, %r982, %r688;
	ld.global.u32 	%r689, [%rd7+8];
	xor.b32  	%r1073, %r1073, %r689;
	ld.global.u32 	%r690, [%rd7+12];
	xor.b32  	%r1072, %r1072, %r690;
	ld.global.u32 	%r691, [%rd7+16];
	xor.b32  	%r979, %r979, %r691;
$L__BB0_44:
	and.b32  	%r693, %r683, 2;
	setp.eq.s32 	%p25, %r693, 0;
	@%p25 bra 	$L__BB0_46;
	ld.global.u32 	%r694, [%rd7+20];
	xor.b32  	%r983, %r983, %r694;
	ld.global.u32 	%r695, [%rd7+24];
	xor.b32  	%r982, %r982, %r695;
	ld.global.u32 	%r696, [%rd7+28];
	xor.b32  	%r1073, %r1073, %r696;
	ld.global.u32 	%r697, [%rd7+32];
	xor.b32  	%r1072, %r1072, %r697;
	ld.global.u32 	%r698, [%rd7+36];
	xor.b32  	%r979, %r979, %r698;
$L__BB0_46:
	and.b32  	%r700, %r683, 4;
	setp.eq.s32 	%p26, %r700, 0;
	@%p26 bra 	$L__BB0_48;
	ld.global.u32 	%r701, [%rd7+40];
	xor.b32  	%r983, %r983, %r701;
	ld.global.u32 	%r702, [%rd7+44];
	xor.b32  	%r982, %r982, %r702;
	ld.global.u32 	%r703, [%rd7+48];
	xor.b32  	%r1073, %r1073, %r703;
	ld.global.u32 	%r704, [%rd7+52];
	xor.b32  	%r1072, %r1072, %r704;
	ld.global.u32 	%r705, [%rd7+56];
	xor.b32  	%r979, %r979, %r705;
$L__BB0_48:
	and.b32  	%r707, %r683, 8;
	setp.eq.s32 	%p27, %r707, 0;
	@%p27 bra 	$L__BB0_50;
	ld.global.u32 	%r708, [%rd7+60];
	xor.b32  	%r983, %r983, %r708;
	ld.global.u32 	%r709, [%rd7+64];
	xor.b32  	%r982, %r982, %r709;
	ld.global.u32 	%r710, [%rd7+68];
	xor.b32  	%r1073, %r1073, %r710;
	ld.global.u32 	%r711, [%rd7+72];
	xor.b32  	%r1072, %r1072, %r711;
	ld.global.u32 	%r712, [%rd7+76];
	xor.b32  	%r979, %r979, %r712;
$L__BB0_50:
	and.b32  	%r714, %r683, 16;
	setp.eq.s32 	%p28, %r714, 0;
	@%p28 bra 	$L__BB0_52;
	ld.global.u32 	%r715, [%rd7+80];
	xor.b32  	%r983, %r983, %r715;
	ld.global.u32 	%r716, [%rd7+84];
	xor.b32  	%r982, %r982, %r716;
	ld.global.u32 	%r717, [%rd7+88];
	xor.b32  	%r1073, %r1073, %r717;
	ld.global.u32 	%r718, [%rd7+92];
	xor.b32  	%r1072, %r1072, %r718;
	ld.global.u32 	%r719, [%rd7+96];
	xor.b32  	%r979, %r979, %r719;
$L__BB0_52:
	and.b32  	%r721, %r683, 32;
	setp.eq.s32 	%p29, %r721, 0;
	@%p29 bra 	$L__BB0_54;
	ld.global.u32 	%r722, [%rd7+100];
	xor.b32  	%r983, %r983, %r722;
	ld.global.u32 	%r723, [%rd7+104];
	xor.b32  	%r982, %r982, %r723;
	ld.global.u32 	%r724, [%rd7+108];
	xor.b32  	%r1073, %r1073, %r724;
	ld.global.u32 	%r725, [%rd7+112];
	xor.b32  	%r1072, %r1072, %r725;
	ld.global.u32 	%r726, [%rd7+116];
	xor.b32  	%r979, %r979, %r726;
$L__BB0_54:
	and.b32  	%r728, %r683, 64;
	setp.eq.s32 	%p30, %r728, 0;
	@%p30 bra 	$L__BB0_56;
	ld.global.u32 	%r729, [%rd7+120];
	xor.b32  	%r983, %r983, %r729;
	ld.global.u32 	%r730, [%rd7+124];
	xor.b32  	%r982, %r982, %r730;
	ld.global.u32 	%r731, [%rd7+128];
	xor.b32  	%r1073, %r1073, %r731;
	ld.global.u32 	%r732, [%rd7+132];
	xor.b32  	%r1072, %r1072, %r732;
	ld.global.u32 	%r733, [%rd7+136];
	xor.b32  	%r979, %r979, %r733;
$L__BB0_56:
	and.b32  	%r735, %r683, 128;
	setp.eq.s32 	%p31, %r735, 0;
	@%p31 bra 	$L__BB0_58;
	ld.global.u32 	%r736, [%rd7+140];
	xor.b32  	%r983, %r983, %r736;
	ld.global.u32 	%r737, [%rd7+144];
	xor.b32  	%r982, %r982, %r737;
	ld.global.u32 	%r738, [%rd7+148];
	xor.b32  	%r1073, %r1073, %r738;
	ld.global.u32 	%r739, [%rd7+152];
	xor.b32  	%r1072, %r1072, %r739;
	ld.global.u32 	%r740, [%rd7+156];
	xor.b32  	%r979, %r979, %r740;
$L__BB0_58:
	and.b32  	%r742, %r683, 256;
	setp.eq.s32 	%p32, %r742, 0;
	@%p32 bra 	$L__BB0_60;
	ld.global.u32 	%r743, [%rd7+160];
	xor.b32  	%r983, %r983, %r743;
	ld.global.u32 	%r744, [%rd7+164];
	xor.b32  	%r982, %r982, %r744;
	ld.global.u32 	%r745, [%rd7+168];
	xor.b32  	%r1073, %r1073, %r745;
	ld.global.u32 	%r746, [%rd7+172];
	xor.b32  	%r1072, %r1072, %r746;
	ld.global.u32 	%r747, [%rd7+176];
	xor.b32  	%r979, %r979, %r747;
$L__BB0_60:
	and.b32  	%r749, %r683, 512;
	setp.eq.s32 	%p33, %r749, 0;
	@%p33 bra 	$L__BB0_62;
	ld.global.u32 	%r750, [%rd7+180];
	xor.b32  	%r983, %r983, %r750;
	ld.global.u32 	%r751, [%rd7+184];
	xor.b32  	%r982, %r982, %r751;
	ld.global.u32 	%r752, [%rd7+188];
	xor.b32  	%r1073, %r1073, %r752;
	ld.global.u32 	%r753, [%rd7+192];
	xor.b32  	%r1072, %r1072, %r753;
	ld.global.u32 	%r754, [%rd7+196];
	xor.b32  	%r979, %r979, %r754;
$L__BB0_62:
	and.b32  	%r756, %r683, 1024;
	setp.eq.s32 	%p34, %r756, 0;
	@%p34 bra 	$L__BB0_64;
	ld.global.u32 	%r757, [%rd7+200];
	xor.b32  	%r983, %r983, %r757;
	ld.global.u32 	%r758, [%rd7+204];
	xor.b32  	%r982, %r982, %r758;
	ld.global.u32 	%r759, [%rd7+208];
	xor.b32  	%r1073, %r1073, %r759;
	ld.global.u32 	%r760, [%rd7+212];
	xor.b32  	%r1072, %r1072, %r760;
	ld.global.u32 	%r761, [%rd7+216];
	xor.b32  	%r979, %r979, %r761;
$L__BB0_64:
	and.b32  	%r763, %r683, 2048;
	setp.eq.s32 	%p35, %r763, 0;
	@%p35 bra 	$L__BB0_66;
	ld.global.u32 	%r764, [%rd7+220];
	xor.b32  	%r983, %r983, %r764;
	ld.global.u32 	%r765, [%rd7+224];
	xor.b32  	%r982, %r982, %r765;
	ld.global.u32 	%r766, [%rd7+228];
	xor.b32  	%r1073, %r1073, %r766;
	ld.global.u32 	%r767, [%rd7+232];
	xor.b32  	%r1072, %r1072, %r767;
	ld.global.u32 	%r768, [%rd7+236];
	xor.b32  	%r979, %r979, %r768;
$L__BB0_66:
	and.b32  	%r770, %r683, 4096;
	setp.eq.s32 	%p36, %r770, 0;
	@%p36 bra 	$L__BB0_68;
	ld.global.u32 	%r771, [%rd7+240];
	xor.b32  	%r983, %r983, %r771;
	ld.global.u32 	%r772, [%rd7+244];
	xor.b32  	%r982, %r982, %r772;
	ld.global.u32 	%r773, [%rd7+248];
	xor.b32  	%r1073, %r1073, %r773;
	ld.global.u32 	%r774, [%rd7+252];
	xor.b32  	%r1072, %r1072, %r774;
	ld.global.u32 	%r775, [%rd7+256];
	xor.b32  	%r979, %r979, %r775;
$L__BB0_68:
	and.b32  	%r777, %r683, 8192;
	setp.eq.s32 	%p37, %r777, 0;
	@%p37 bra 	$L__BB0_70;
	ld.global.u32 	%r778, [%rd7+260];
	xor.b32  	%r983, %r983, %r778;
	ld.global.u32 	%r779, [%rd7+264];
	xor.b32  	%r982, %r982, %r779;
	ld.global.u32 	%r780, [%rd7+268];
	xor.b32  	%r1073, %r1073, %r780;
	ld.global.u32 	%r781, [%rd7+272];
	xor.b32  	%r1072, %r1072, %r781;
	ld.global.u32 	%r782, [%rd7+276];
	xor.b32  	%r979, %r979, %r782;
$L__BB0_70:
	and.b32  	%r784, %r683, 16384;
	setp.eq.s32 	%p38, %r784, 0;
	@%p38 bra 	$L__BB0_72;
	ld.global.u32 	%r785, [%rd7+280];
	xor.b32  	%r983, %r983, %r785;
	ld.global.u32 	%r786, [%rd7+284];
	xor.b32  	%r982, %r982, %r786;
	ld.global.u32 	%r787, [%rd7+288];
	xor.b32  	%r1073, %r1073, %r787;
	ld.global.u32 	%r788, [%rd7+292];
	xor.b32  	%r1072, %r1072, %r788;
	ld.global.u32 	%r789, [%rd7+296];
	xor.b32  	%r979, %r979, %r789;
$L__BB0_72:
	and.b32  	%r791, %r683, 32768;
	setp.eq.s32 	%p39, %r791, 0;
	@%p39 bra 	$L__BB0_74;
	ld.global.u32 	%r792, [%rd7+300];
	xor.b32  	%r983, %r983, %r792;
	ld.global.u32 	%r793, [%rd7+304];
	xor.b32  	%r982, %r982, %r793;
	ld.global.u32 	%r794, [%rd7+308];
	xor.b32  	%r1073, %r1073, %r794;
	ld.global.u32 	%r795, [%rd7+312];
	xor.b32  	%r1072, %r1072, %r795;
	ld.global.u32 	%r796, [%rd7+316];
	xor.b32  	%r979, %r979, %r796;
$L__BB0_74:
	add.s32 	%r1070, %r1070, 16;
	setp.ne.s32 	%p40, %r1070, 32;
	@%p40 bra 	$L__BB0_42;
	mad.lo.s32 	%r797, %r1064, -31, %r189;
	add.s32 	%r1064, %r797, 1;
	setp.ne.s32 	%p41, %r1064, 5;
	@%p41 bra 	$L__BB0_41;
	st.local.u32 	[%rd1+4], %r983;
	st.local.v2.u32 	[%rd1+8], {%r982, %r1073};
	st.local.v2.u32 	[%rd1+16], {%r1072, %r979};
	setp.ne.s64 	%p42, %rd4, 3;
	@%p42 bra 	$L__BB0_114;
	mov.b32 	%r979, 0;
	mov.u32 	%r1164, %r979;
	mov.u32 	%r1165, %r979;
	mov.u32 	%r982, %r979;
	mov.u32 	%r983, %r979;
	mov.u32 	%r1156, %r979;
$L__BB0_78:
	mul.wide.u32 	%rd21, %r1156, 4;
	add.s64 	%rd22, %rd1, %rd21;
	ld.local.u32 	%r364, [%rd22+4];
	shl.b32 	%r365, %r1156, 5;
	mov.b32 	%r1162, 0;
$L__BB0_79:
	.pragma "nounroll";
	shr.u32 	%r800, %r364, %r1162;
	and.b32  	%r801, %r800, 1;
	setp.eq.b32 	%p43, %r801, 1;
	not.pred 	%p44, %p43;
	add.s32 	%r802, %r365, %r1162;
	mul.lo.s32 	%r803, %r802, 5;
	mul.wide.u32 	%rd23, %r803, 4;
	add.s64 	%rd8, %rd5, %rd23;
	@%p44 bra 	$L__BB0_81;
	ld.global.u32 	%r804, [%rd8];
	xor.b32  	%r983, %r983, %r804;
	ld.global.u32 	%r805, [%rd8+4];
	xor.b32  	%r982, %r982, %r805;
	ld.global.u32 	%r806, [%rd8+8];
	xor.b32  	%r1165, %r1165, %r806;
	ld.global.u32 	%r807, [%rd8+12];
	xor.b32  	%r1164, %r1164, %r807;
	ld.global.u32 	%r808, [%rd8+16];
	xor.b32  	%r979, %r979, %r808;
$L__BB0_81:
	and.b32  	%r810, %r800, 2;
	setp.eq.s32 	%p45, %r810, 0;
	@%p45 bra 	$L__BB0_83;
	ld.global.u32 	%r811, [%rd8+20];
	xor.b32  	%r983, %r983, %r811;
	ld.global.u32 	%r812, [%rd8+24];
	xor.b32  	%r982, %r982, %r812;
	ld.global.u32 	%r813, [%rd8+28];
	xor.b32  	%r1165, %r1165, %r813;
	ld.global.u32 	%r814, [%rd8+32];
	xor.b32  	%r1164, %r1164, %r814;
	ld.global.u32 	%r815, [%rd8+36];
	xor.b32  	%r979, %r979, %r815;
$L__BB0_83:
	and.b32  	%r817, %r800, 4;
	setp.eq.s32 	%p46, %r817, 0;
	@%p46 bra 	$L__BB0_85;
	ld.global.u32 	%r818, [%rd8+40];
	xor.b32  	%r983, %r983, %r818;
	ld.global.u32 	%r819, [%rd8+44];
	xor.b32  	%r982, %r982, %r819;
	ld.global.u32 	%r820, [%rd8+48];
	xor.b32  	%r1165, %r1165, %r820;
	ld.global.u32 	%r821, [%rd8+52];
	xor.b32  	%r1164, %r1164, %r821;
	ld.global.u32 	%r822, [%rd8+56];
	xor.b32  	%r979, %r979, %r822;
$L__BB0_85:
	and.b32  	%r824, %r800, 8;
	setp.eq.s32 	%p47, %r824, 0;
	@%p47 bra 	$L__BB0_87;
	ld.global.u32 	%r825, [%rd8+60];
	xor.b32  	%r983, %r983, %r825;
	ld.global.u32 	%r826, [%rd8+64];
	xor.b32  	%r982, %r982, %r826;
	ld.global.u32 	%r827, [%rd8+68];
	xor.b32  	%r1165, %r1165, %r827;
	ld.global.u32 	%r828, [%rd8+72];
	xor.b32  	%r1164, %r1164, %r828;
	ld.global.u32 	%r829, [%rd8+76];
	xor.b32  	%r979, %r979, %r829;
$L__BB0_87:
	and.b32  	%r831, %r800, 16;
	setp.eq.s32 	%p48, %r831, 0;
	@%p48 bra 	$L__BB0_89;
	ld.global.u32 	%r832, [%rd8+80];
	xor.b32  	%r983, %r983, %r832;
	ld.global.u32 	%r833, [%rd8+84];
	xor.b32  	%r982, %r982, %r833;
	ld.global.u32 	%r834, [%rd8+88];
	xor.b32  	%r1165, %r1165, %r834;
	ld.global.u32 	%r835, [%rd8+92];
	xor.b32  	%r1164, %r1164, %r835;
	ld.global.u32 	%r836, [%rd8+96];
	xor.b32  	%r979, %r979, %r836;
$L__BB0_89:
	and.b32  	%r838, %r800, 32;
	setp.eq.s32 	%p49, %r838, 0;
	@%p49 bra 	$L__BB0_91;
	ld.global.u32 	%r839, [%rd8+100];
	xor.b32  	%r983, %r983, %r839;
	ld.global.u32 	%r840, [%rd8+104];
	xor.b32  	%r982, %r982, %r840;
	ld.global.u32 	%r841, [%rd8+108];
	xor.b32  	%r1165, %r1165, %r841;
	ld.global.u32 	%r842, [%rd8+112];
	xor.b32  	%r1164, %r1164, %r842;
	ld.global.u32 	%r843, [%rd8+116];
	xor.b32  	%r979, %r979, %r843;
$L__BB0_91:
	and.b32  	%r845, %r800, 64;
	setp.eq.s32 	%p50, %r845, 0;
	@%p50 bra 	$L__BB0_93;
	ld.global.u32 	%r846, [%rd8+120];
	xor.b32  	%r983, %r983, %r846;
	ld.global.u32 	%r847, [%rd8+124];
	xor.b32  	%r982, %r982, %r847;
	ld.global.u32 	%r848, [%rd8+128];
	xor.b32  	%r1165, %r1165, %r848;
	ld.global.u32 	%r849, [%rd8+132];
	xor.b32  	%r1164, %r1164, %r849;
	ld.global.u32 	%r850, [%rd8+136];
	xor.b32  	%r979, %r979, %r850;
$L__BB0_93:
	and.b32  	%r852, %r800, 128;
	setp.eq.s32 	%p51, %r852, 0;
	@%p51 bra 	$L__BB0_95;
	ld.global.u32 	%r853, [%rd8+140];
	xor.b32  	%r983, %r983, %r853;
	ld.global.u32 	%r854, [%rd8+144];
	xor.b32  	%r982, %r982, %r854;
	ld.global.u32 	%r855, [%rd8+148];
	xor.b32  	%r1165, %r1165, %r855;
	ld.global.u32 	%r856, [%rd8+152];
	xor.b32  	%r1164, %r1164, %r856;
	ld.global.u32 	%r857, [%rd8+156];
	xor.b32  	%r979, %r979, %r857;
$L__BB0_95:
	and.b32  	%r859, %r800, 256;
	setp.eq.s32 	%p52, %r859, 0;
	@%p52 bra 	$L__BB0_97;
	ld.global.u32 	%r860, [%rd8+160];
	xor.b32  	%r983, %r983, %r860;
	ld.global.u32 	%r861, [%rd8+164];
	xor.b32  	%r982, %r982, %r861;
	ld.global.u32 	%r862, [%rd8+168];
	xor.b32  	%r1165, %r1165, %r862;
	ld.global.u32 	%r863, [%rd8+172];
	xor.b32  	%r1164, %r1164, %r863;
	ld.global.u32 	%r864, [%rd8+176];
	xor.b32  	%r979, %r979, %r864;
$L__BB0_97:
	and.b32  	%r866, %r800, 512;
	setp.eq.s32 	%p53, %r866, 0;
	@%p53 bra 	$L__BB0_99;
	ld.global.u32 	%r867, [%rd8+180];
	xor.b32  	%r983, %r983, %r867;
	ld.global.u32 	%r868, [%rd8+184];
	xor.b32  	%r982, %r982, %r868;
	ld.global.u32 	%r869, [%rd8+188];
	xor.b32  	%r1165, %r1165, %r869;
	ld.global.u32 	%r870, [%rd8+192];
	xor.b32  	%r1164, %r1164, %r870;
	ld.global.u32 	%r871, [%rd8+196];
	xor.b32  	%r979, %r979, %r871;
$L__BB0_99:
	and.b32  	%r873, %r800, 1024;
	setp.eq.s32 	%p54, %r873, 0;
	@%p54 bra 	$L__BB0_101;
	ld.global.u32 	%r874, [%rd8+200];
	xor.b32  	%r983, %r983, %r874;
	ld.global.u32 	%r875, [%rd8+204];
	xor.b32  	%r982, %r982, %r875;
	ld.global.u32 	%r876, [%rd8+208];
	xor.b32  	%r1165, %r1165, %r876;
	ld.global.u32 	%r877, [%rd8+212];
	xor.b32  	%r1164, %r1164, %r877;
	ld.global.u32 	%r878, [%rd8+216];
	xor.b32  	%r979, %r979, %r878;
$L__BB0_101:
	and.b32  	%r880, %r800, 2048;
	setp.eq.s32 	%p55, %r880, 0;
	@%p55 bra 	$L__BB0_103;
	ld.global.u32 	%r881, [%rd8+220];
	xor.b32  	%r983, %r983, %r881;
	ld.global.u32 	%r882, [%rd8+224];
	xor.b32  	%r982, %r982, %r882;
	ld.global.u32 	%r883, [%rd8+228];
	xor.b32  	%r1165, %r1165, %r883;
	ld.global.u32 	%r884, [%rd8+232];
	xor.b32  	%r1164, %r1164, %r884;
	ld.global.u32 	%r885, [%rd8+236];
	xor.b32  	%r979, %r979, %r885;
$L__BB0_103:
	and.b32  	%r887, %r800, 4096;
	setp.eq.s32 	%p56, %r887, 0;
	@%p56 bra 	$L__BB0_105;
	ld.global.u32 	%r888, [%rd8+240];
	xor.b32  	%r983, %r983, %r888;
	ld.global.u32 	%r889, [%rd8+244];
	xor.b32  	%r982, %r982, %r889;
	ld.global.u32 	%r890, [%rd8+248];
	xor.b32  	%r1165, %r1165, %r890;
	ld.global.u32 	%r891, [%rd8+252];
	xor.b32  	%r1164, %r1164, %r891;
	ld.global.u32 	%r892, [%rd8+256];
	xor.b32  	%r979, %r979, %r892;
$L__BB0_105:
	and.b32  	%r894, %r800, 8192;
	setp.eq.s32 	%p57, %r894, 0;
	@%p57 bra 	$L__BB0_107;
	ld.global.u32 	%r895, [%rd8+260];
	xor.b32  	%r983, %r983, %r895;
	ld.global.u32 	%r896, [%rd8+264];
	xor.b32  	%r982, %r982, %r896;
	ld.global.u32 	%r897, [%rd8+268];
	xor.b32  	%r1165, %r1165, %r897;
	ld.global.u32 	%r898, [%rd8+272];
	xor.b32  	%r1164, %r1164, %r898;
	ld.global.u32 	%r899, [%rd8+276];
	xor.b32  	%r979, %r979, %r899;
$L__BB0_107:
	and.b32  	%r901, %r800, 16384;
	setp.eq.s32 	%p58, %r901, 0;
	@%p58 bra 	$L__BB0_109;
	ld.global.u32 	%r902, [%rd8+280];
	xor.b32  	%r983, %r983, %r902;
	ld.global.u32 	%r903, [%rd8+284];
	xor.b32  	%r982, %r982, %r903;
	ld.global.u32 	%r904, [%rd8+288];
	xor.b32  	%r1165, %r1165, %r904;
	ld.global.u32 	%r905, [%rd8+292];
	xor.b32  	%r1164, %r1164, %r905;
	ld.global.u32 	%r906, [%rd8+296];
	xor.b32  	%r979, %r979, %r906;
$L__BB0_109:
	and.b32  	%r908, %r800, 32768;
	setp.eq.s32 	%p59, %r908, 0;
	@%p59 bra 	$L__BB0_111;
	ld.global.u32 	%r909, [%rd8+300];
	xor.b32  	%r983, %r983, %r909;
	ld.global.u32 	%r910, [%rd8+304];
	xor.b32  	%r982, %r982, %r910;
	ld.global.u32 	%r911, [%rd8+308];
	xor.b32  	%r1165, %r1165, %r911;
	ld.global.u32 	%r912, [%rd8+312];
	xor.b32  	%r1164, %r1164, %r912;
	ld.global.u32 	%r913, [%rd8+316];
	xor.b32  	%r979, %r979, %r913;
$L__BB0_111:
	add.s32 	%r1162, %r1162, 16;
	setp.ne.s32 	%p60, %r1162, 32;
	@%p60 bra 	$L__BB0_79;
	mad.lo.s32 	%r914, %r1156, -31, %r365;
	add.s32 	%r1156, %r914, 1;
	setp.ne.s32 	%p61, %r1156, 5;
	@%p61 bra 	$L__BB0_78;
	st.local.u32 	[%rd1+4], %r983;
	st.local.v2.u32 	[%rd1+8], {%r982, %r1165};
	st.local.v2.u32 	[%rd1+16], {%r1164, %r979};
$L__BB0_114:
	shr.u64 	%rd26, %rd3, 2;
	add.s32 	%r966, %r966, 1;
	setp.gt.u64 	%p62, %rd3, 3;
	@%p62 bra 	$L__BB0_2;
$L__BB0_115:
	shr.u32 	%r915, %r983, 2;
	xor.b32  	%r916, %r915, %r983;
	shl.b32 	%r917, %r979, 4;
	shl.b32 	%r918, %r916, 1;
	xor.b32  	%r919, %r917, %r918;
	xor.b32  	%r920, %r919, %r916;
	xor.b32  	%r921, %r920, %r979;
	add.s32 	%r922, %r921, 832457172;
	cvt.rn.f32.u32 	%f3, %r922;
	fma.rn.f32 	%f1, %f3, 0f2F800000, 0f2F000000;
	shr.u32 	%r923, %r982, 2;
	xor.b32  	%r924, %r923, %r982;
	shl.b32 	%r925, %r921, 4;
	shl.b32 	%r926, %r924, 1;
	xor.b32  	%r927, %r926, %r925;
	xor.b32  	%r928, %r927, %r924;
	xor.b32  	%r929, %r928, %r921;
	add.s32 	%r930, %r929, 832819609;
	cvt.rn.f32.u32 	%f4, %r930;
	fma.rn.f32 	%f2, %f4, 0f2F800000, 0f2F000000;
	cvt.f64.f32 	%fd1, %f1;
	{
	.reg .b32 %temp; 
	mov.b64 	{%temp, %r541}, %fd1;
	}
	mov.f64 	%fd14, 0d4000000000000000;
	{
	.reg .b32 %temp; 
	mov.b64 	{%temp, %r931}, %fd14;
	}
	and.b32  	%r543, %r931, 2146435072;
	setp.eq.s32 	%p63, %r543, 1062207488;
	{ // callseq 0, 0
	.param .b64 param0;
	st.param.f64 	[param0], %fd1;
	.param .b64 retval0;
	call.uni (retval0), 
	__internal_accurate_pow, 
	(
	param0
	);
	ld.param.f64 	%fd15, [retval0];
	} // callseq 0
	setp.lt.s32 	%p64, %r541, 0;
	neg.f64 	%fd17, %fd15;
	selp.f64 	%fd18, %fd17, %fd15, %p63;
	selp.f64 	%fd28, %fd18, %fd15, %p64;
	setp.neu.f32 	%p65, %f1, 0f00000000;
	@%p65 bra 	$L__BB0_117;
	setp.eq.s32 	%p66, %r543, 1062207488;
	selp.b32 	%r932, %r541, 0, %p66;
	setp.lt.s32 	%p67, %r931, 0;
	or.b32  	%r933, %r932, 2146435072;
	selp.b32 	%r934, %r933, %r932, %p67;
	mov.b32 	%r935, 0;
	mov.b64 	%fd28, {%r935, %r934};
$L__BB0_117:
	add.f64 	%fd19, %fd1, 0d4000000000000000;
	{
	.reg .b32 %temp; 
	mov.b64 	{%temp, %r936}, %fd19;
	}
	and.b32  	%r937, %r936, 2146435072;
	setp.ne.s32 	%p68, %r937, 2146435072;
	setp.neu.f32 	%p69, %f1, 0f7F800000;
	or.pred  	%p70, %p69, %p68;
	@%p70 bra 	$L__BB0_119;
	setp.lt.s32 	%p71, %r541, 0;
	setp.eq.s32 	%p72, %r543, 1062207488;
	setp.lt.s32 	%p73, %r931, 0;
	selp.b32 	%r939, 0, 2146435072, %p73;
	and.b32  	%r940, %r931, 2147483647;
	setp.ne.s32 	%p74, %r940, 1071644672;
	or.b32  	%r941, %r939, -2147483648;
	selp.b32 	%r942, %r941, %r939, %p74;
	selp.b32 	%r943, %r942, %r939, %p72;
	selp.b32 	%r944, %r943, %r939, %p71;
	mov.b32 	%r945, 0;
	mov.b64 	%fd28, {%r945, %r944};
$L__BB0_119:
	setp.eq.s32 	%p75, %r543, 1062207488;
	setp.eq.f32 	%p76, %f1, 0f3F800000;
	selp.f64 	%fd7, 0d3FF0000000000000, %fd28, %p76;
	cvt.f64.f32 	%fd8, %f2;
	{
	.reg .b32 %temp; 
	mov.b64 	{%temp, %r544}, %fd8;
	}
	{ // callseq 1, 0
	.param .b64 param0;
	st.param.f64 	[param0], %fd8;
	.param .b64 retval0;
	call.uni (retval0), 
	__internal_accurate_pow, 
	(
	param0
	);
	ld.param.f64 	%fd20, [retval0];
	} // callseq 1
	setp.lt.s32 	%p77, %r544, 0;
	neg.f64 	%fd22, %fd20;
	selp.f64 	%fd23, %fd22, %fd20, %p75;
	selp.f64 	%fd30, %fd23, %fd20, %p77;
	setp.neu.f32 	%p78, %f2, 0f00000000;
	@%p78 bra 	$L__BB0_121;
	setp.eq.s32 	%p79, %r543, 1062207488;
	selp.b32 	%r947, %r544, 0, %p79;
	setp.lt.s32 	%p80, %r931, 0;
	or.b32  	%r948, %r947, 2146435072;
	selp.b32 	%r949, %r948, %r947, %p80;
	mov.b32 	%r950, 0;
	mov.b64 	%fd30, {%r950, %r949};
$L__BB0_121:
	add.f64 	%fd24, %fd8, 0d4000000000000000;
	{
	.reg .b32 %temp; 
	mov.b64 	{%temp, %r951}, %fd24;
	}
	and.b32  	%r952, %r951, 2146435072;
	setp.ne.s32 	%p81, %r952, 2146435072;
	setp.neu.f32 	%p82, %f2, 0f7F800000;
	or.pred  	%p83, %p82, %p81;
	@%p83 bra 	$L__BB0_123;
	setp.lt.s32 	%p84, %r544, 0;
	setp.eq.s32 	%p85, %r543, 1062207488;
	setp.lt.s32 	%p86, %r931, 0;
	selp.b32 	%r954, 0, 2146435072, %p86;
	and.b32  	%r955, %r931, 2147483647;
	setp.ne.s32 	%p87, %r955, 1071644672;
	or.b32  	%r956, %r954, -2147483648;
	selp.b32 	%r957, %r956, %r954, %p87;
	selp.b32 	%r958, %r957, %r954, %p85;
	selp.b32 	%r959, %r958, %r954, %p84;
	mov.b32 	%r960, 0;
	mov.b64 	%fd30, {%r960, %r959};
$L__BB0_123:
	setp.eq.f32 	%p88, %f2, 0f3F800000;
	selp.f64 	%fd25, 0d3FF0000000000000, %fd30, %p88;
	add.f64 	%fd26, %fd7, %fd25;
	cvt.rn.f32.f64 	%f5, %fd26;
	sqrt.rn.f32 	%f6, %f5;
	setp.geu.f32 	%p89, %f6, 0f3F800000;
	@%p89 bra 	$L__BB0_125;
	cvta.to.global.u64 	%rd25, %rd10;
	atom.global.add.u32 	%r962, [%rd25], 1;
	bra.uni 	$L__BB0_126;
$L__BB0_125:
	cvta.to.global.u64 	%rd24, %rd11;
	atom.global.add.u32 	%r961, [%rd24], 1;
$L__BB0_126:
	ret;

}
.func  (.param .b64 func_retval0) __internal_accurate_pow(
	.param .b64 __internal_accurate_pow_param_0
)
{
	.reg .pred 	%p<8>;
	.reg .b32 	%r<49>;
	.reg .b32 	%f<3>;
	.reg .b64 	%fd<109>;

	ld.param.f64 	%fd10, [__internal_accurate_pow_param_0];
	{
	.reg .b32 %temp; 
	mov.b64 	{%temp, %r46}, %fd10;
	}
	{
	.reg .b32 %temp; 
	mov.b64 	{%r45, %temp}, %fd10;
	}
	shr.u32 	%r47, %r46, 20;
	setp.gt.u32 	%p1, %r46, 1048575;
	@%p1 bra 	$L__BB1_2;
	mul.f64 	%fd11, %fd10, 0d4350000000000000;
	{
	.reg .b32 %temp; 
	mov.b64 	{%temp, %r46}, %fd11;
	}
	{
	.reg .b32 %temp; 
	mov.b64 	{%r45, %temp}, %fd11;
	}
	shr.u32 	%r16, %r46, 20;
	add.s32 	%r47, %r16, -54;
$L__BB1_2:
	add.s32 	%r48, %r47, -1023;
	and.b32  	%r17, %r46, -2146435073;
	or.b32  	%r18, %r17, 1072693248;
	mov.b64 	%fd107, {%r45, %r18};
	setp.lt.u32 	%p2, %r18, 1073127583;
	@%p2 bra 	$L__BB1_4;
	{
	.reg .b32 %temp; 
	mov.b64 	{%r19, %temp}, %fd107;
	}
	{
	.reg .b32 %temp; 
	mov.b64 	{%temp, %r20}, %fd107;
	}
	add.s32 	%r21, %r20, -1048576;
	mov.b64 	%fd107, {%r19, %r21};
	add.s32 	%r48, %r47, -1022;
$L__BB1_4:
	add.f64 	%fd12, %fd107, 0dBFF0000000000000;
	add.f64 	%fd13, %fd107, 0d3FF0000000000000;
	rcp.approx.ftz.f64 	%fd14, %fd13;
	neg.f64 	%fd15, %fd13;
	fma.rn.f64 	%fd16, %fd15, %fd14, 0d3FF0000000000000;
	fma.rn.f64 	%fd17, %fd16, %fd16, %fd16;
	fma.rn.f64 	%fd18, %fd17, %fd14, %fd14;
	mul.f64 	%fd19, %fd12, %fd18;
	fma.rn.f64 	%fd20, %fd12, %fd18, %fd19;
	mul.f64 	%fd21, %fd20, %fd20;
	fma.rn.f64 	%fd22, %fd21, 0d3EB0F5FF7D2CAFE2, 0d3ED0F5D241AD3B5A;
	fma.rn.f64 	%fd23, %fd22, %fd21, 0d3EF3B20A75488A3F;
	fma.rn.f64 	%fd24, %fd23, %fd21, 0d3F1745CDE4FAECD5;
	fma.rn.f64 	%fd25, %fd24, %fd21, 0d3F3C71C7258A578B;
	fma.rn.f64 	%fd26, %fd25, %fd21, 0d3F6249249242B910;
	fma.rn.f64 	%fd27, %fd26, %fd21, 0d3F89999999999DFB;
	sub.f64 	%fd28, %fd12, %fd20;
	add.f64 	%fd29, %fd28, %fd28;
	neg.f64 	%fd30, %fd20;
	fma.rn.f64 	%fd31, %fd30, %fd12, %fd29;
	mul.f64 	%fd32, %fd18, %fd31;
	fma.rn.f64 	%fd33, %fd21, %fd27, 0d3FB5555555555555;
	mov.f64 	%fd34, 0d3FB5555555555555;
	sub.f64 	%fd35, %fd34, %fd33;
	fma.rn.f64 	%fd36, %fd21, %fd27, %fd35;
	add.f64 	%fd37, %fd36, 0dBC46A4CB00B9E7B0;
	add.f64 	%fd38, %fd33, %fd37;
	sub.f64 	%fd39, %fd33, %fd38;
	add.f64 	%fd40, %fd37, %fd39;
	mul.rn.f64 	%fd41, %fd20, %fd20;
	neg.f64 	%fd42, %fd41;
	fma.rn.f64 	%fd43, %fd20, %fd20, %fd42;
	{
	.reg .b32 %temp; 
	mov.b64 	{%r22, %temp}, %fd32;
	}
	{
	.reg .b32 %temp; 
	mov.b64 	{%temp, %r23}, %fd32;
	}
	add.s32 	%r24, %r23, 1048576;
	mov.b64 	%fd44, {%r22, %r24};
	fma.rn.f64 	%fd45, %fd20, %fd44, %fd43;
	mul.rn.f64 	%fd46, %fd41, %fd20;
	neg.f64 	%fd47, %fd46;
	fma.rn.f64 	%fd48, %fd41, %fd20, %fd47;
	fma.rn.f64 	%fd49, %fd41, %fd32, %fd48;
	fma.rn.f64 	%fd50, %fd45, %fd20, %fd49;
	mul.rn.f64 	%fd51, %fd38, %fd46;
	neg.f64 	%fd52, %fd51;
	fma.rn.f64 	%fd53, %fd38, %fd46, %fd52;
	fma.rn.f64 	%fd54, %fd38, %fd50, %fd53;
	fma.rn.f64 	%fd55, %fd40, %fd46, %fd54;
	add.f64 	%fd56, %fd51, %fd55;
	sub.f64 	%fd57, %fd51, %fd56;
	add.f64 	%fd58, %fd55, %fd57;
	add.f64 	%fd59, %fd20, %fd56;
	sub.f64 	%fd60, %fd20, %fd59;
	add.f64 	%fd61, %fd56, %fd60;
	add.f64 	%fd62, %fd58, %fd61;
	add.f64 	%fd63, %fd32, %fd62;
	add.f64 	%fd64, %fd59, %fd63;
	sub.f64 	%fd65, %fd59, %fd64;
	add.f64 	%fd66, %fd63, %fd65;
	xor.b32  	%r25, %r48, -2147483648;
	mov.b32 	%r26, 1127219200;
	mov.b64 	%fd67, {%r25, %r26};
	mov.b32 	%r27, -2147483648;
	mov.b64 	%fd68, {%r27, %r26};
	sub.f64 	%fd69, %fd67, %fd68;
	fma.rn.f64 	%fd70, %fd69, 0d3FE62E42FEFA39EF, %fd64;
	fma.rn.f64 	%fd71, %fd69, 0dBFE62E42FEFA39EF, %fd70;
	sub.f64 	%fd72, %fd71, %fd64;
	sub.f64 	%fd73, %fd66, %fd72;
	fma.rn.f64 	%fd74, %fd69, 0d3C7ABC9E3B39803F, %fd73;
	add.f64 	%fd75, %fd70, %fd74;
	sub.f64 	%fd76, %fd70, %fd75;
	add.f64 	%fd77, %fd74, %fd76;
	mov.f64 	%fd78, 0d4000000000000000;
	{
	.reg .b32 %temp; 
	mov.b64 	{%temp, %r28}, %fd78;
	}
	{
	.reg .b32 %temp; 
	mov.b64 	{%r29, %temp}, %fd78;
	}
	shl.b32 	%r30, %r28, 1;
	setp.gt.u32 	%p3, %r30, -33554433;
	and.b32  	%r31, %r28, -15728641;
	selp.b32 	%r32, %r31, %r28, %p3;
	mov.b64 	%fd79, {%r29, %r32};
	mul.rn.f64 	%fd80, %fd75, %fd79;
	neg.f64 	%fd81, %fd80;
	fma.rn.f64 	%fd82, %fd75, %fd79, %fd81;
	fma.rn.f64 	%fd83, %fd77, %fd79, %fd82;
	add.f64 	%fd4, %fd80, %fd83;
	sub.f64 	%fd84, %fd80, %fd4;
	add.f64 	%fd5, %fd83, %fd84;
	fma.rn.f64 	%fd85, %fd4, 0d3FF71547652B82FE, 0d4338000000000000;
	{
	.reg .b32 %temp; 
	mov.b64 	{%r13, %temp}, %fd85;
	}
	mov.f64 	%fd86, 0dC338000000000000;
	add.rn.f64 	%fd87, %fd85, %fd86;
	fma.rn.f64 	%fd88, %fd87, 0dBFE62E42FEFA39EF, %fd4;
	fma.rn.f64 	%fd89, %fd87, 0dBC7ABC9E3B39803F, %fd88;
	fma.rn.f64 	%fd90, %fd89, 0d3E5ADE1569CE2BDF, 0d3E928AF3FCA213EA;
	fma.rn.f64 	%fd91, %fd90, %fd89, 0d3EC71DEE62401315;
	fma.rn.f64 	%fd92, %fd91, %fd89, 0d3EFA01997C89EB71;
	fma.rn.f64 	%fd93, %fd92, %fd89, 0d3F2A01A014761F65;
	fma.rn.f64 	%fd94, %fd93, %fd89, 0d3F56C16C1852B7AF;
	fma.rn.f64 	%fd95, %fd94, %fd89, 0d3F81111111122322;
	fma.rn.f64 	%fd96, %fd95, %fd89, 0d3FA55555555502A1;
	fma.rn.f64 	%fd97, %fd96, %fd89, 0d3FC5555555555511;
	fma.rn.f64 	%fd98, %fd97, %fd89, 0d3FE000000000000B;
	fma.rn.f64 	%fd99, %fd98, %fd89, 0d3FF0000000000000;
	fma.rn.f64 	%fd100, %fd99, %fd89, 0d3FF0000000000000;
	{
	.reg .b32 %temp; 
	mov.b64 	{%r14, %temp}, %fd100;
	}
	{
	.reg .b32 %temp; 
	mov.b64 	{%temp, %r15}, %fd100;
	}
	shl.b32 	%r33, %r13, 20;
	add.s32 	%r34, %r33, %r15;
	mov.b64 	%fd108, {%r14, %r34};
	{
	.reg .b32 %temp; 
	mov.b64 	{%temp, %r35}, %fd4;
	}
	mov.b32 	%f2, %r35;
	abs.f32 	%f1, %f2;
	setp.lt.f32 	%p4, %f1, 0f4086232B;
	@%p4 bra 	$L__BB1_7;
	setp.lt.f64 	%p5, %fd4, 0d0000000000000000;
	add.f64 	%fd101, %fd4, 0d7FF0000000000000;
	selp.f64 	%fd108, 0d0000000000000000, %fd101, %p5;
	setp.geu.f32 	%p6, %f1, 0f40874800;
	@%p6 bra 	$L__BB1_7;
	shr.u32 	%r36, %r13, 31;
	add.s32 	%r37, %r13, %r36;
	shr.s32 	%r38, %r37, 1;
	shl.b32 	%r39, %r38, 20;
	add.s32 	%r40, %r15, %r39;
	mov.b64 	%fd102, {%r14, %r40};
	sub.s32 	%r41, %r13, %r38;
	shl.b32 	%r42, %r41, 20;
	add.s32 	%r43, %r42, 1072693248;
	mov.b32 	%r44, 0;
	mov.b64 	%fd103, {%r44, %r43};
	mul.f64 	%fd108, %fd103, %fd102;
$L__BB1_7:
	abs.f64 	%fd104, %fd108;
	setp.eq.f64 	%p7, %fd104, 0d7FF0000000000000;
	fma.rn.f64 	%fd105, %fd108, %fd5, %fd108;
	selp.f64 	%fd106, %fd108, %fd105, %p7;
	st.param.f64 	[func_retval0], %fd106;
	ret;

}


// ===== COMPILED SASS (sm_100) =====

	.target	sm_100

	.elftype	@"ET_EXEC"


//--------------------- .note.nv.tkinfo           --------------------------
	.section	.note.nv.tkinfo,"",@"SHT_NOTE"
	.sectionflags	@"SHF_NOTE_NV_TKINFO"
	.tkinfo
        /*0018*/ 	.word	0x00000002
        /*0030*/ 	.string	""
        /*0030*/ 	.string	"ptxas"
        /*0030*/ 	.string	"Cuda compilation tools, release 13.0, V13.0.88"
        /*0030*/ 	.string	"Build cuda_13.0.r13.0/compiler.36424714_0"
        /*0030*/ 	.string	"-arch sm_100 -m 64 "



//--------------------- .note.nv.cuinfo           --------------------------
	.section	.note.nv.cuinfo,"",@"SHT_NOTE"
	.sectionflags	@"SHF_NOTE_NV_CUINFO"
        /*0018*/ 	.short	0x0002
        /*001a*/ 	.short	0x0064
        /*001c*/ 	.short	0x0082
	.zero		2


//--------------------- .nv.info                  --------------------------
	.section	.nv.info,"",@"SHT_CUDA_INFO"
	.align	4


	//----- nvinfo : EIATTR_REGCOUNT
	.align		4
        /*0000*/ 	.byte	0x04, 0x2f
        /*0002*/ 	.short	(.L_10 - .L_9)
	.align		4
.L_9:
        /*0004*/ 	.word	index@(_Z10monteCarloPiS_)
        /*0008*/ 	.word	0x00000020


	//----- nvinfo : EIATTR_FRAME_SIZE
	.align		4
.L_10:
        /*000c*/ 	.byte	0x04, 0x11
        /*000e*/ 	.short	(.L_12 - .L_11)
	.align		4
.L_11:
        /*0010*/ 	.word	index@($_Z10monteCarloPiS_$__internal_accurate_pow)
        /*0014*/ 	.word	0x00000030


	//----- nvinfo : EIATTR_FRAME_SIZE
	.align		4
.L_12:
        /*0018*/ 	.byte	0x04, 0x11
        /*001a*/ 	.short	(.L_14 - .L_13)
	.align		4
.L_13:
        /*001c*/ 	.word	index@($__internal_0_$__cuda_sm20_sqrt_rn_f32_slowpath)
        /*0020*/ 	.word	0x00000030


	//----- nvinfo : EIATTR_FRAME_SIZE
	.align		4
.L_14:
        /*0024*/ 	.byte	0x04, 0x11
        /*0026*/ 	.short	(.L_16 - .L_15)
	.align		4
.L_15:
        /*0028*/ 	.word	index@(_Z10monteCarloPiS_)
        /*002c*/ 	.word	0x00000030


	//----- nvinfo : EIATTR_MIN_STACK_SIZE
	.align		4
.L_16:
        /*0030*/ 	.byte	0x04, 0x12
        /*0032*/ 	.short	(.L_18 - .L_17)
	.align		4
.L_17:
        /*0034*/ 	.word	index@(_Z10monteCarloPiS_)
        /*0038*/ 	.word	0x00000030
.L_18:


//--------------------- .nv.compat                --------------------------
	.section	.nv.compat,"",@"SHT_CUDA_COMPAT_INFO"
	.align	4
        /*0000*/ 	.byte	0x02, 0x09, 0x00, 0x00, 0x02, 0x02, 0x01, 0x00, 0x02, 0x05, 0x05, 0x00, 0x03, 0x07, 0x01, 0x01
        /*0010*/ 	.byte	0x02, 0x03, 0x00, 0x00, 0x02, 0x06, 0x01, 0x00, 0x04, 0x0b, 0x08, 0x00, 0x01, 0x00, 0x00, 0x00
        /*0020*/ 	.byte	0x00, 0x00, 0x00, 0x00


//--------------------- .nv.info._Z10monteCarloPiS_ --------------------------
	.section	.nv.info._Z10monteCarloPiS_,"",@"SHT_CUDA_INFO"
	.sectionflags	@""
	.align	4


	//----- nvinfo : EIATTR_CUDA_API_VERSION
	.align		4
        /*0000*/ 	.byte	0x04, 0x37
        /*0002*/ 	.short	(.L_20 - .L_19)
.L_19:
        /*0004*/ 	.word	0x00000082


	//----- nvinfo : EIATTR_KPARAM_INFO
	.align		4
.L_20:
        /*0008*/ 	.byte	0x04, 0x17
        /*000a*/ 	.short	(.L_22 - .L_21)
.L_21:
        /*000c*/ 	.word	0x00000000
        /*0010*/ 	.short	0x0001
        /*0012*/ 	.short	0x0008
        /*0014*/ 	.byte	0x00, 0xf5, 0x21, 0x00


	//----- nvinfo : EIATTR_KPARAM_INFO
	.align		4
.L_22:
        /*0018*/ 	.byte	0x04, 0x17
        /*001a*/ 	.short	(.L_24 - .L_23)
.L_23:
        /*001c*/ 	.word	0x00000000
        /*0020*/ 	.short	0x0000
        /*0022*/ 	.short	0x0000
        /*0024*/ 	.byte	0x00, 0xf5, 0x21, 0x00


	//----- nvinfo : EIATTR_SPARSE_MMA_MASK
	.align		4
.L_24:
        /*0028*/ 	.byte	0x03, 0x50
        /*002a*/ 	.short	0x0000


	//----- nvinfo : EIATTR_MAXREG_COUNT
	.align		4
        /*002c*/ 	.byte	0x03, 0x1b
        /*002e*/ 	.short	0x00ff


	//----- nvinfo : EIATTR_MERCURY_ISA_VERSION
	.align		4
        /*0030*/ 	.byte	0x03, 0x5f
        /*0032*/ 	.short	0x0101


	//----- nvinfo : EIATTR_INT_WARP_WIDE_INSTR_OFFSETS
	.align		4
        /*0034*/ 	.byte	0x04, 0x31
        /*0036*/ 	.short	(.L_26 - .L_25)


	//   ....[0]....
.L_25:
        /*0038*/ 	.word	0x00002c00


	//   ....[1]....
        /*003c*/ 	.word	0x00002c80


	//----- nvinfo : EIATTR_VRC_CTA_INIT_COUNT
	.align		4
.L_26:
        /*0040*/ 	.byte	0x02, 0x4a
	.zero		1
	.zero		1


	//----- nvinfo : EIATTR_EXIT_INSTR_OFFSETS
	.align		4
        /*0044*/ 	.byte	0x04, 0x1c
        /*0046*/ 	.short	(.L_28 - .L_27)


	//   ....[0]....
.L_27:
        /*0048*/ 	.word	0x00002c50


	//   ....[1]....
        /*004c*/ 	.word	0x00002cd0


	//----- nvinfo : EIATTR_CRS_STACK_SIZE
	.align		4
.L_28:
        /*0050*/ 	.byte	0x04, 0x1e
        /*0052*/ 	.short	(.L_30 - .L_29)
.L_29:
        /*0054*/ 	.word	0x00000000


	//----- nvinfo : EIATTR_CBANK_PARAM_SIZE
	.align		4
.L_30:
        /*0058*/ 	.byte	0x03, 0x19
        /*005a*/ 	.short	0x0010


	//----- nvinfo : EIATTR_PARAM_CBANK
	.align		4
        /*005c*/ 	.byte	0x04, 0x0a
        /*005e*/ 	.short	(.L_32 - .L_31)
	.align		4
.L_31:
        /*0060*/ 	.word	index@(.nv.constant0._Z10monteCarloPiS_)
        /*0064*/ 	.short	0x0380
        /*0066*/ 	.short	0x0010


	//----- nvinfo : EIATTR_SW_WAR
	.align		4
.L_32:
        /*0068*/ 	.byte	0x04, 0x36
        /*006a*/ 	.short	(.L_34 - .L_33)
.L_33:
        /*006c*/ 	.word	0x00000008
.L_34:


//--------------------- .nv.callgraph             --------------------------
	.section	.nv.callgraph,"",@"SHT_CUDA_CALLGRAPH"
	.align	4
	.sectionentsize	8
	.align		4
        /*0000*/ 	.word	0x00000000
	.align		4
        /*0004*/ 	.word	0xffffffff
	.align		4
        /*0008*/ 	.word	0x00000000
	.align		4
        /*000c*/ 	.word	0xfffffffe
	.align		4
        /*0010*/ 	.word	0x00000000
	.align		4
        /*0014*/ 	.word	0xfffffffd
	.align		4
        /*0018*/ 	.word	0x00000000
	.align		4
        /*001c*/ 	.word	0xfffffffc


//--------------------- .nv.constant4             --------------------------
	.section	.nv.constant4,"a",@progbits
	.align	8
	.align		8
.nv.constant4:
        /*0000*/ 	.dword	precalc_xorwow_matrix
	.align		8
        /*0008*/ 	.dword	precalc_xorwow_offset_matrix
	.align		8
        /*0010*/ 	.dword	mrg32k3aM1
	.align		8
        /*0018*/ 	.dword	mrg32k3aM2
	.align		8
        /*0020*/ 	.dword	mrg32k3aM1SubSeq
	.align		8
        /*0028*/ 	.dword	mrg32k3aM2SubSeq
	.align		8
        /*0030*/ 	.dword	mrg32k3aM1Seq
	.align		8
        /*0038*/ 	.dword	mrg32k3aM2Seq


//--------------------- .nv.constant3             --------------------------
	.section	.nv.constant3,"a",@progbits
	.align	8
.nv.constant3:
	.type		__cr_lgamma_table,@object
	.size		__cr_lgamma_table,(.L_8 - __cr_lgamma_table)
__cr_lgamma_table:
        /*0000*/ 	.byte	0x00, 0x00, 0x00, 0x00, 0x00, 0x00, 0x00, 0x00, 0x00, 0x00, 0x00, 0x00, 0x00, 0x00, 0x00, 0x00
        /*0010*/ 	.byte	0xef, 0x39, 0xfa, 0xfe, 0x42, 0x2e, 0xe6, 0x3f, 0x02, 0x20, 0x2a, 0xfa, 0x0b, 0xab, 0xfc, 0x3f
        /*0020*/ 	.byte	0xf9, 0x2c, 0x92, 0x7c, 0xa7, 0x6c, 0x09, 0x40, 0xc9, 0x79, 0x44, 0x3c, 0x64, 0x26, 0x13, 0x40
        /*0030*/ 	.byte	0xca, 0x01, 0xcf, 0x3a, 0x27, 0x51, 0x1a, 0x40, 0x30, 0xcc, 0x2d, 0xf3, 0xe1, 0x0c, 0x21, 0x40
        /*0040*/ 	.byte	0x0d, 0xb7, 0xfc, 0x82, 0x8e, 0x35, 0x25, 0x40
.L_8:


//--------------------- .text._Z10monteCarloPiS_  --------------------------
	.section	.text._Z10monteCarloPiS_,"ax",@progbits
	.align	128
        .global         _Z10monteCarloPiS_
        .type           _Z10monteCarloPiS_,@function
        .size           _Z10monteCarloPiS_,(.L_x_21 - _Z10monteCarloPiS_)
        .other          _Z10monteCarloPiS_,@"STO_CUDA_ENTRY STV_DEFAULT"
_Z10monteCarloPiS_:
.text._Z10monteCarloPiS_:
[----:B------:R-:W0:Y:S01]  /*0000*/  LDC R1, c[0x0][0x37c] ;  /* 0x0000df00ff017b82 */ /* 0x000e220000000800 */
[----:B------:R-:W1:Y:S07]  /*0010*/  S2R R3, SR_TID.Y ;  /* 0x0000000000037919 */ /* 0x000e6e0000002200 */
[----:B------:R-:W-:Y:S01]  /*0020*/  S2UR UR5, SR_CTAID.Y ;  /* 0x00000000000579c3 */ /* 0x000fe20000002600 */
[----:B------:R-:W2:Y:S01]  /*0030*/  LDCU UR4, c[0x0][0x370] ;  /* 0x00006e00ff0477ac */ /* 0x000ea20008000800 */
[----:B0-----:R-:W-:Y:S01]  /*0040*/  VIADD R1, R1, 0xffffffd0 ;  /* 0xffffffd001017836 */ /* 0x001fe20000000000 */
[----:B------:R-:W0:Y:S01]  /*0050*/  S2R R5, SR_TID.X ;  /* 0x0000000000057919 */ /* 0x000e220000002100 */
[----:B------:R-:W-:Y:S01]  /*0060*/  IMAD.MOV.U32 R6, RZ, RZ, 0x3198c20f ;  /* 0x3198c20fff067424 */ /* 0x000fe200078e00ff */
[----:B------:R-:W0:Y:S01]  /*0070*/  LDCU UR7, c[0x0][0x360] ;  /* 0x00006c00ff0777ac */ /* 0x000e220008000800 */
[----:B------:R-:W-:Y:S01]  /*0080*/  IMAD.MOV.U32 R7, RZ, RZ, 0x5efdb30c ;  /* 0x5efdb30cff077424 */ /* 0x000fe200078e00ff */
[----:B------:R-:W-:Y:S01]  /*0090*/  BSSY.RECONVERGENT B0, `(.L_x_0) ;  /* 0x0000268000007945 */ /* 0x000fe20003800200 */
[----:B------:R-:W2:Y:S01]  /*00a0*/  S2UR UR6, SR_CTAID.X ;  /* 0x00000000000679c3 */ /* 0x000ea20000002500 */
[----:B------:R-:W-:-:S02]  /*00b0*/  IMAD.MOV.U32 R8, RZ, RZ, 0x423bb012 ;  /* 0x423bb012ff087424 */ /* 0x000fc400078e00ff */
[----:B------:R-:W-:Y:S01]  /*00c0*/  IMAD.MOV.U32 R9, RZ, RZ, -0x75bd8fc ;  /* 0xf8a42704ff097424 */ /* 0x000fe200078e00ff */
[----:B------:R3:W-:Y:S01]  /*00d0*/  STL.64 [R1], R6 ;  /* 0x0000000601007387 */ /* 0x0007e20000100a00 */
[----:B------:R-:W-:Y:S02]  /*00e0*/  IMAD.MOV.U32 R10, RZ, RZ, -0x23270784 ;  /* 0xdcd8f87cff0a7424 */ /* 0x000fe400078e00ff */
[----:B------:R-:W-:Y:S01]  /*00f0*/  IMAD.MOV.U32 R11, RZ, RZ, 0x57fa2510 ;  /* 0x57fa2510ff0b7424 */ /* 0x000fe200078e00ff */
[----:B------:R-:W1:Y:S01]  /*0100*/  LDC R0, c[0x0][0x364] ;  /* 0x0000d900ff007b82 */ /* 0x000e620000000800 */
[----:B------:R3:W-:Y:S01]  /*0110*/  STL.64 [R1+0x8], R8 ;  /* 0x0000080801007387 */ /* 0x0007e20000100a00 */
[----:B------:R-:W-:-:S03]  /*0120*/  IMAD.MOV.U32 R2, RZ, RZ, 0x423bb012 ;  /* 0x423bb012ff027424 */ /* 0x000fc600078e00ff */
[----:B------:R3:W-:Y:S01]  /*0130*/  STL.64 [R1+0x10], R10 ;  /* 0x0000100a01007387 */ /* 0x0007e20000100a00 */
[----:B--2---:R-:W-:-:S06]  /*0140*/  UIMAD UR4, UR4, UR5, UR6 ;  /* 0x00000005040472a4 */ /* 0x004fcc000f8e0206 */
[----:B-1----:R-:W-:-:S04]  /*0150*/  IMAD R0, R0, UR4, R3 ;  /* 0x0000000400007c24 */ /* 0x002fc8000f8e0203 */
[----:B0-----:R-:W-:Y:S01]  /*0160*/  IMAD R3, R0, UR7, R5 ;  /* 0x0000000700037c24 */ /* 0x001fe2000f8e0205 */
[----:B------:R-:W0:Y:S01]  /*0170*/  LDCU.64 UR6, c[0x0][0x358] ;  /* 0x00006b00ff0677ac */ /* 0x000e220008000a00 */
[----:B------:R-:W-:Y:S02]  /*0180*/  IMAD.MOV.U32 R0, RZ, RZ, 0x5efdb30c ;  /* 0x5efdb30cff007424 */ /* 0x000fe400078e00ff */
[----:B------:R-:W-:Y:S01]  /*0190*/  IMAD.MOV.U32 R5, RZ, RZ, 0x57fa2510 ;  /* 0x57fa2510ff057424 */ /* 0x000fe200078e00ff */
[----:B------:R-:W-:-:S13]  /*01a0*/  ISETP.NE.AND P0, PT, R3, RZ, PT ;  /* 0x000000ff0300720c */ /* 0x000fda0003f05270 */
[----:B---3--:R-:W-:Y:S05]  /*01b0*/  @!P0 BRA `(.L_x_1) ;  /* 0x0000002400548947 */ /* 0x008fea0003800000 */
[--C-:B------:R-:W-:Y:S01]  /*01c0*/  SHF.R.S32.HI R7, RZ, 0x1f, R3.reuse ;  /* 0x0000001fff077819 */ /* 0x100fe20000011403 */
[----:B------:R-:W-:Y:S02]  /*01d0*/  IMAD.MOV.U32 R12, RZ, RZ, R3 ;  /* 0x000000ffff0c7224 */ /* 0x000fe400078e0003 */
[----:B------:R-:W-:Y:S02]  /*01e0*/  IMAD.MOV.U32 R10, RZ, RZ, RZ ;  /* 0x000000ffff0a7224 */ /* 0x000fe400078e00ff */
[----:B------:R-:W-:Y:S02]  /*01f0*/  IMAD.MOV.U32 R0, RZ, RZ, 0x5efdb30c ;  /* 0x5efdb30cff007424 */ /* 0x000fe400078e00ff */
[----:B------:R-:W-:Y:S02]  /*0200*/  IMAD.MOV.U32 R2, RZ, RZ, 0x423bb012 ;  /* 0x423bb012ff027424 */ /* 0x000fe400078e00ff */
[----:B------:R-:W-:-:S07]  /*0210*/  IMAD.MOV.U32 R5, RZ, RZ, 0x57fa2510 ;  /* 0x57fa2510ff057424 */ /* 0x000fce00078e00ff */
.L_x_10:
[----:B-1----:R-:W-:Y:S01]  /*0220*/  LOP3.LUT R3, R12, 0x3, RZ, 0xc0, !PT ;  /* 0x000000030c037812 */ /* 0x002fe200078ec0ff */
[----:B------:R-:W-:Y:S03]  /*0230*/  BSSY.RECONVERGENT B1, `(.L_x_2) ;  /* 0x0000247000017945 */ /* 0x000fe60003800200 */
[----:B------:R-:W-:-:S04]  /*0240*/  ISETP.NE.U32.AND P0, PT, R3, RZ, PT ;  /* 0x000000ff0300720c */ /* 0x000fc80003f05070 */
[----:B------:R-:W-:-:S13]  /*0250*/  ISETP.NE.AND.EX P0, PT, RZ, RZ, PT, P0 ;  /* 0x000000ffff00720c */ /* 0x000fda0003f05300 */
[----:B------:R-:W-:Y:S05]  /*0260*/  @!P0 BRA `(.L_x_3) ;  /* 0x00000024000c8947 */ /* 0x000fea0003800000 */
[----:B------:R-:W1:Y:S01]  /*0270*/  LDC.64 R8, c[0x4][RZ] ;  /* 0x01000000ff087b82 */ /* 0x000e620000000a00 */
[----:B------:R-:W-:Y:S01]  /*0280*/  IMAD.MOV.U32 R0, RZ, RZ, RZ ;  /* 0x000000ffff007224 */ /* 0x000fe200078e00ff */
[----:B------:R-:W-:Y:S01]  /*0290*/  CS2R R4, SRZ ;  /* 0x0000000000047805 */ /* 0x000fe2000001ff00 */
[----:B------:R-:W-:Y:S01]  /*02a0*/  IMAD.MOV.U32 R6, RZ, RZ, RZ ;  /* 0x000000ffff067224 */ /* 0x000fe200078e00ff */
[----:B------:R-:W-:Y:S01]  /*02b0*/  CS2R R2, SRZ ;  /* 0x0000000000027805 */ /* 0x000fe2000001ff00 */
[----:B-1----:R-:W-:-:S07]  /*02c0*/  IMAD.WIDE.U32 R8, R10, 0xc80, R8 ;  /* 0x00000c800a087825 */ /* 0x002fce00078e0008 */
.L_x_5:
[----:B------:R-:W-:-:S06]  /*02d0*/  IMAD R11, R6, 0x4, R1 ;  /* 0x00000004060b7824 */ /* 0x000fcc00078e0201 */
[----:B------:R-:W5:Y:S01]  /*02e0*/  LDL R11, [R11+0x4] ;  /* 0x000004000b0b7983 */ /* 0x000f620000100800 */
[----:B------:R-:W-:Y:S01]  /*02f0*/  IMAD.SHL.U32 R13, R6, 0x20, RZ ;  /* 0x00000020060d7824 */ /* 0x000fe200078e00ff */
[----:B------:R-:W-:-:S06]  /*0300*/  UMOV UR4, URZ ;  /* 0x000000ff00047c82 */ /* 0x000fcc0008000000 */
.L_x_4:
[----:B-----5:R-:W-:Y:S01]  /*0310*/  SHF.R.U32.HI R20, RZ, UR4, R11 ;  /* 0x00000004ff147c19 */ /* 0x020fe2000801160b */
[----:B------:R-:W-:-:S03]  /*0320*/  VIADD R14, R13, UR4 ;  /* 0x000000040d0e7c36 */ /* 0x000fc60008000000 */
[----:B------:R-:W-:-:S04]  /*0330*/  LOP3.LUT R15, R20, 0x1, RZ, 0xc0, !PT ;  /* 0x00000001140f7812 */ /* 0x000fc800078ec0ff */
[----:B------:R-:W-:Y:S01]  /*0340*/  ISETP.NE.U32.AND P0, PT, R15, 0x1, PT ;  /* 0x000000010f00780c */ /* 0x000fe20003f05070 */
[----:B------:R-:W-:-:S03]  /*0350*/  IMAD R15, R14, 0x5, RZ ;  /* 0x000000050e0f7824 */ /* 0x000fc600078e02ff */
[----:B------:R-:W-:Y:S01]  /*0360*/  R2P PR, R20, 0x7e ;  /* 0x0000007e14007804 */ /* 0x000fe20000000000 */
[----:B------:R-:W-:-:S08]  /*0370*/  IMAD.WIDE.U32 R14, R15, 0x4, R8 ;  /* 0x000000040f0e7825 */ /* 0x000fd000078e0008 */
[----:B0-----:R-:W2:Y:S04]  /*0380*/  @!P0 LDG.E R17, desc[UR6][R14.64] ;  /* 0x000000060e118981 */ /* 0x001ea8000c1e1900 */
[----:B------:R-:W3:Y:S04]  /*0390*/  @P1 LDG.E R19, desc[UR6][R14.64+0x14] ;  /* 0x000014060e131981 */ /* 0x000ee8000c1e1900 */
[----:B------:R-:W4:Y:S04]  /*03a0*/  @P2 LDG.E R21, desc[UR6][R14.64+0x28] ;  /* 0x000028060e152981 */ /* 0x000f28000c1e1900 */
[----:B------:R-:W4:Y:S04]  /*03b0*/  @P3 LDG.E R23, desc[UR6][R14.64+0x3c] ;  /* 0x00003c060e173981 */ /* 0x000f28000c1e1900 */
[----:B------:R-:W4:Y:S04]  /*03c0*/  @!P0 LDG.E R16, desc[UR6][R14.64+0x8] ;  /* 0x000008060e108981 */ /* 0x000f28000c1e1900 */
[----:B------:R-:W4:Y:S04]  /*03d0*/  @P4 LDG.E R25, desc[UR6][R14.64+0x50] ;  /* 0x000050060e194981 */ /* 0x000f28000c1e1900 */
[----:B------:R-:W4:Y:S04]  /*03e0*/  @!P0 LDG.E R18, desc[UR6][R14.64+0x10] ;  /* 0x000010060e128981 */ /* 0x000f28000c1e1900 */
[----:B------:R-:W4:Y:S04]  /*03f0*/  @P1 LDG.E R22, desc[UR6][R14.64+0x1c] ;  /* 0x00001c060e161981 */ /* 0x000f28000c1e1900 */
[----:B------:R-:W4:Y:S04]  /*0400*/  @P1 LDG.E R24, desc[UR6][R14.64+0x24] ;  /* 0x000024060e181981 */ /* 0x000f28000c1e1900 */
[----:B------:R-:W4:Y:S01]  /*0410*/  @P6 LDG.E R27, desc[UR6][R14.64+0x78] ;  /* 0x000078060e1b6981 */ /* 0x000f22000c1e1900 */
[----:B--2---:R-:W-:-:S03]  /*0420*/  @!P0 LOP3.LUT R0, R0, R17, RZ, 0x3c, !PT ;  /* 0x0000001100008212 */ /* 0x004fc600078e3cff */
[----:B------:R-:W2:Y:S01]  /*0430*/  @!P0 LDG.E R17, desc[UR6][R14.64+0x4] ;  /* 0x000004060e118981 */ /* 0x000ea2000c1e1900 */
[----:B---3--:R-:W-:-:S03]  /*0440*/  @P1 LOP3.LUT R0, R0, R19, RZ, 0x3c, !PT ;  /* 0x0000001300001212 */ /* 0x008fc600078e3cff */
[----:B------:R-:W3:Y:S01]  /*0450*/  @!P0 LDG.E R19, desc[UR6][R14.64+0xc] ;  /* 0x00000c060e138981 */ /* 0x000ee2000c1e1900 */
[----:B----4-:R-:W-:-:S03]  /*0460*/  @P2 LOP3.LUT R0, R0, R21, RZ, 0x3c, !PT ;  /* 0x0000001500002212 */ /* 0x010fc600078e3cff */
[----:B------:R-:W4:Y:S01]  /*0470*/  @P1 LDG.E R21, desc[UR6][R14.64+0x18] ;  /* 0x000018060e151981 */ /* 0x000f22000c1e1900 */
[----:B------:R-:W-:-:S03]  /*0480*/  @P3 LOP3.LUT R0, R0, R23, RZ, 0x3c, !PT ;  /* 0x0000001700003212 */ /* 0x000fc600078e3cff */
[----:B------:R-:W4:Y:S01]  /*0490*/  @P5 LDG.E R23, desc[UR6][R14.64+0x64] ;  /* 0x000064060e175981 */ /* 0x000f22000c1e1900 */
[----:B------:R-:W-:-:S03]  /*04a0*/  @!P0 LOP3.LUT R3, R3, R16, RZ, 0x3c, !PT ;  /* 0x0000001003038212 */ /* 0x000fc600078e3cff */
[----:B------:R-:W4:Y:S01]  /*04b0*/  @P2 LDG.E R16, desc[UR6][R14.64+0x30] ;  /* 0x000030060e102981 */ /* 0x000f22000c1e1900 */
[----:B------:R-:W-:-:S03]  /*04c0*/  @P4 LOP3.LUT R0, R0, R25, RZ, 0x3c, !PT ;  /* 0x0000001900004212 */ /* 0x000fc600078e3cff */
[----:B------:R-:W4:Y:S01]  /*04d0*/  @P3 LDG.E R25, desc[UR6][R14.64+0x48] ;  /* 0x000048060e193981 */ /* 0x000f22000c1e1900 */
[----:B------:R-:W-:-:S03]  /*04e0*/  @!P0 LOP3.LUT R5, R5, R18, RZ, 0x3c, !PT ;  /* 0x0000001205058212 */ /* 0x000fc600078e3cff */
[----:B------:R-:W4:Y:S01]  /*04f0*/  @P2 LDG.E R18, desc[UR6][R14.64+0x38] ;  /* 0x000038060e122981 */ /* 0x000f22000c1e1900 */
[----:B------:R-:W-:-:S03]  /*0500*/  @P1 LOP3.LUT R3, R3, R22, RZ, 0x3c, !PT ;  /* 0x0000001603031212 */ /* 0x000fc600078e3cff */
[----:B------:R-:W4:Y:S01]  /*0510*/  @P3 LDG.E R22, desc[UR6][R14.64+0x44] ;  /* 0x000044060e163981 */ /* 0x000f22000c1e1900 */
[----:B--2---:R-:W-:-:S03]  /*0520*/  @!P0 LOP3.LUT R2, R2, R17, RZ, 0x3c, !PT ;  /* 0x0000001102028212 */ /* 0x004fc600078e3cff */
[----:B------:R-:W2:Y:S01]  /*0530*/  @P1 LDG.E R17, desc[UR6][R14.64+0x20] ;  /* 0x000020060e111981 */ /* 0x000ea2000c1e1900 */
[----:B---3--:R-:W-:-:S03]  /*0540*/  @!P0 LOP3.LUT R4, R4, R19, RZ, 0x3c, !PT ;  /* 0x0000001304048212 */ /* 0x008fc600078e3cff */
[----:B------:R-:W3:Y:S01]  /*0550*/  @P2 LDG.E R19, desc[UR6][R14.64+0x2c] ;  /* 0x00002c060e132981 */ /* 0x000ee2000c1e1900 */
[----:B----4-:R-:W-:-:S03]  /*0560*/  @P1 LOP3.LUT R2, R2, R21, RZ, 0x3c, !PT ;  /* 0x0000001502021212 */ /* 0x010fc600078e3cff */
[----:B------:R-:W4:Y:S01]  /*0570*/  @P2 LDG.E R21, desc[UR6][R14.64+0x34] ;  /* 0x000034060e152981 */ /* 0x000f22000c1e1900 */
[----:B------:R-:W-:-:S03]  /*0580*/  @P5 LOP3.LUT R0, R0, R23, RZ, 0x3c, !PT ;  /* 0x0000001700005212 */ /* 0x000fc600078e3cff */
[----:B------:R-:W4:Y:S01]  /*0590*/  @P3 LDG.E R23, desc[UR6][R14.64+0x40] ;  /* 0x000040060e173981 */ /* 0x000f22000c1e1900 */
[----:B------:R-:W-:Y:S02]  /*05a0*/  @P1 LOP3.LUT R5, R5, R24, RZ, 0x3c, !PT ;  /* 0x0000001805051212 */ /* 0x000fe400078e3cff */
[----:B------:R-:W-:Y:S01]  /*05b0*/  @P2 LOP3.LUT R3, R3, R16, RZ, 0x3c, !PT ;  /* 0x0000001003032212 */ /* 0x000fe200078e3cff */
[----:B------:R-:W4:Y:S04]  /*05c0*/  @P5 LDG.E R24, desc[UR6][R14.64+0x6c] ;  /* 0x00006c060e185981 */ /* 0x000f28000c1e1900 */
[----:B------:R-:W4:Y:S01]  /*05d0*/  @P3 LDG.E R16, desc[UR6][R14.64+0x4c] ;  /* 0x00004c060e103981 */ /* 0x000f22000c1e1900 */
[----:B------:R-:W-:-:S03]  /*05e0*/  @P2 LOP3.LUT R5, R5, R18, RZ, 0x3c, !PT ;  /* 0x0000001205052212 */ /* 0x000fc600078e3cff */
[----:B------:R-:W4:Y:S01]  /*05f0*/  @P4 LDG.E R18, desc[UR6][R14.64+0x58] ;  /* 0x000058060e124981 */ /* 0x000f22000c1e1900 */
[----:B------:R-:W-:-:S03]  /*0600*/  @P3 LOP3.LUT R3, R3, R22, RZ, 0x3c, !PT ;  /* 0x0000001603033212 */ /* 0x000fc600078e3cff */
[----:B------:R-:W4:Y:S01]  /*0610*/  @P4 LDG.E R22, desc[UR6][R14.64+0x60] ;  /* 0x000060060e164981 */ /* 0x000f22000c1e1900 */
[----:B--2---:R-:W-:-:S03]  /*0620*/  @P1 LOP3.LUT R4, R4, R17, RZ, 0x3c, !PT ;  /* 0x0000001104041212 */ /* 0x004fc600078e3cff */
[----:B------:R-:W2:Y:S01]  /*0630*/  @P4 LDG.E R17, desc[UR6][R14.64+0x54] ;  /* 0x000054060e114981 */ /* 0x000ea2000c1e1900 */
[----:B---3--:R-:W-:-:S03]  /*0640*/  @P2 LOP3.LUT R2, R2, R19, RZ, 0x3c, !PT ;  /* 0x0000001302022212 */ /* 0x008fc600078e3cff */
[----:B------:R-:W3:Y:S01]  /*0650*/  @P4 LDG.E R19, desc[UR6][R14.64+0x5c] ;  /* 0x00005c060e134981 */ /* 0x000ee2000c1e1900 */
[----:B----4-:R-:W-:-:S03]  /*0660*/  @P2 LOP3.LUT R4, R4, R21, RZ, 0x3c, !PT ;  /* 0x0000001504042212 */ /* 0x010fc600078e3cff */
[----:B------:R-:W4:Y:S01]  /*0670*/  @P5 LDG.E R21, desc[UR6][R14.64+0x68] ;  /* 0x000068060e155981 */ /* 0x000f22000c1e1900 */
[----:B------:R-:W-:-:S03]  /*0680*/  @P3 LOP3.LUT R2, R2, R23, RZ, 0x3c, !PT ;  /* 0x0000001702023212 */ /* 0x000fc600078e3cff */
[----:B------:R-:W4:Y:S01]  /*0690*/  @P5 LDG.E R23, desc[UR6][R14.64+0x70] ;  /* 0x000070060e175981 */ /* 0x000f22000c1e1900 */
[----:B------:R-:W-:Y:S02]  /*06a0*/  LOP3.LUT P0, RZ, R20, 0x80, RZ, 0xc0, !PT ;  /* 0x0000008014ff7812 */ /* 0x000fe4000780c0ff */
[----:B------:R-:W-:Y:S02]  /*06b0*/  @P3 LOP3.LUT R4, R4, R25, RZ, 0x3c, !PT ;  /* 0x0000001904043212 */ /* 0x000fe400078e3cff */
[----:B------:R-:W-:Y:S02]  /*06c0*/  @P3 LOP3.LUT R5, R5, R16, RZ, 0x3c, !PT ;  /* 0x0000001005053212 */ /* 0x000fe400078e3cff */
[----:B------:R-:W4:Y:S01]  /*06d0*/  @P5 LDG.E R16, desc[UR6][R14.64+0x74] ;  /* 0x000074060e105981 */ /* 0x000f22000c1e1900 */
[----:B------:R-:W-:-:S03]  /*06e0*/  @P4 LOP3.LUT R3, R3, R18, RZ, 0x3c, !PT ;  /* 0x0000001203034212 */ /* 0x000fc600078e3cff */
[----:B------:R-:W4:Y:S01]  /*06f0*/  @P6 LDG.E R18, desc[UR6][R14.64+0x80] ;  /* 0x000080060e126981 */ /* 0x000f22000c1e1900 */
[----:B------:R-:W-:-:S03]  /*0700*/  @P4 LOP3.LUT R5, R5, R22, RZ, 0x3c, !PT ;  /* 0x0000001605054212 */ /* 0x000fc600078e3cff */
[----:B------:R-:W4:Y:S01]  /*0710*/  @P6 LDG.E R22, desc[UR6][R14.64+0x88] ;  /* 0x000088060e166981 */ /* 0x000f22000c1e1900 */
[----:B------:R-:W-:-:S03]  /*0720*/  @P5 LOP3.LUT R3, R3, R24, RZ, 0x3c, !PT ;  /* 0x0000001803035212 */ /* 0x000fc600078e3cff */
[----:B------:R-:W4:Y:S04]  /*0730*/  @P0 LDG.E R25, desc[UR6][R14.64+0x8c] ;  /* 0x00008c060e190981 */ /* 0x000f28000c1e1900 */
[----:B------:R-:W4:Y:S04]  /*0740*/  @P0 LDG.E R24, desc[UR6][R14.64+0x94] ;  /* 0x000094060e180981 */ /* 0x000f28000c1e1900 */
        /* <DEDUP_REMOVED lines=9> */
[----:B------:R-:W-:Y:S02]  /*07e0*/  @P6 LOP3.LUT R0, R0, R27, RZ, 0x3c, !PT ;  /* 0x0000001b00006212 */ /* 0x000fe400078e3cff */
[----:B------:R-:W-:Y:S02]  /*07f0*/  @P5 LOP3.LUT R5, R5, R16, RZ, 0x3c, !PT ;  /* 0x0000001005055212 */ /* 0x000fe400078e3cff */
[----:B------:R-:W-:Y:S02]  /*0800*/  @P6 LOP3.LUT R3, R3, R18, RZ, 0x3c, !PT ;  /* 0x0000001203036212 */ /* 0x000fe400078e3cff */
[----:B------:R-:W-:Y:S02]  /*0810*/  @P6 LOP3.LUT R5, R5, R22, RZ, 0x3c, !PT ;  /* 0x0000001605056212 */ /* 0x000fe400078e3cff */
[----:B------:R-:W-:Y:S02]  /*0820*/  @P0 LOP3.LUT R0, R0, R25, RZ, 0x3c, !PT ;  /* 0x0000001900000212 */ /* 0x000fe400078e3cff */
[----:B------:R-:W-:-:S02]  /*0830*/  @P0 LOP3.LUT R3, R3, R24, RZ, 0x3c, !PT ;  /* 0x0000001803030212 */ /* 0x000fc400078e3cff */
[----:B------:R-:W-:Y:S02]  /*0840*/  @P0 LOP3.LUT R5, R5, R26, RZ, 0x3c, !PT ;  /* 0x0000001a05050212 */ /* 0x000fe400078e3cff */
[----:B--2---:R-:W-:Y:S02]  /*0850*/  @P6 LOP3.LUT R2, R2, R17, RZ, 0x3c, !PT ;  /* 0x0000001102026212 */ /* 0x004fe400078e3cff */
[----:B---3--:R-:W-:Y:S02]  /*0860*/  @P6 LOP3.LUT R4, R4, R19, RZ, 0x3c, !PT ;  /* 0x0000001304046212 */ /* 0x008fe400078e3cff */
[----:B----4-:R-:W-:Y:S02]  /*0870*/  @P0 LOP3.LUT R2, R2, R21, RZ, 0x3c, !PT ;  /* 0x0000001502020212 */ /* 0x010fe400078e3cff */
[----:B------:R-:W-:Y:S02]  /*0880*/  @P0 LOP3.LUT R4, R4, R23, RZ, 0x3c, !PT ;  /* 0x0000001704040212 */ /* 0x000fe400078e3cff */
[----:B------:R-:W-:-:S13]  /*0890*/  R2P PR, R20.B1, 0x7f ;  /* 0x0000007f14007804 */ /* 0x000fda0000001000 */
[----:B------:R-:W2:Y:S04]  /*08a0*/  @P0 LDG.E R18, desc[UR6][R14.64+0xb0] ;  /* 0x0000b0060e120981 */ /* 0x000ea8000c1e1900 */
[----:B------:R-:W3:Y:S04]  /*08b0*/  @P0 LDG.E R21, desc[UR6][R14.64+0xa0] ;  /* 0x0000a0060e150981 */ /* 0x000ee8000c1e1900 */
[----:B------:R-:W4:Y:S04]  /*08c0*/  @P0 LDG.E R23, desc[UR6][R14.64+0xa4] ;  /* 0x0000a4060e170981 */ /* 0x000f28000c1e1900 */
[----:B------:R-:W4:Y:S04]  /*08d0*/  @P0 LDG.E R16, desc[UR6][R14.64+0xa8] ;  /* 0x0000a8060e100981 */ /* 0x000f28000c1e1900 */
[----:B------:R-:W4:Y:S04]  /*08e0*/  @P0 LDG.E R25, desc[UR6][R14.64+0xac] ;  /* 0x0000ac060e190981 */ /* 0x000f28000c1e1900 */
[----:B------:R-:W4:Y:S04]  /*08f0*/  @P1 LDG.E R27, desc[UR6][R14.64+0xb4] ;  /* 0x0000b4060e1b1981 */ /* 0x000f28000c1e1900 */
[----:B------:R-:W4:Y:S04]  /*0900*/  @P2 LDG.E R29, desc[UR6][R14.64+0xc8] ;  /* 0x0000c8060e1d2981 */ /* 0x000f28000c1e1900 */
[----:B------:R-:W4:Y:S04]  /*0910*/  @P3 LDG.E R19, desc[UR6][R14.64+0xdc] ;  /* 0x0000dc060e133981 */ /* 0x000f28000c1e1900 */
        /* <DEDUP_REMOVED lines=12> */
[----:B------:R-:W-:Y:S01]  /*09e0*/  LOP3.LUT P0, RZ, R20, 0x8000, RZ, 0xc0, !PT ;  /* 0x0000800014ff7812 */ /* 0x000fe2000780c0ff */
[----:B------:R-:W4:Y:S04]  /*09f0*/  @P1 LDG.E R25, desc[UR6][R14.64+0xc0] ;  /* 0x0000c0060e191981 */ /* 0x000f28000c1e1900 */
[----:B------:R-:W4:Y:S01]  /*0a00*/  @P1 LDG.E R20, desc[UR6][R14.64+0xc4] ;  /* 0x0000c4060e141981 */ /* 0x000f22000c1e1900 */
[----:B------:R-:W-:-:S03]  /*0a10*/  @P1 LOP3.LUT R0, R0, R27, RZ, 0x3c, !PT ;  /* 0x0000001b00001212 */ /* 0x000fc600078e3cff */
[----:B------:R-:W4:Y:S01]  /*0a20*/  @P2 LDG.E R27, desc[UR6][R14.64+0xcc] ;  /* 0x0000cc060e1b2981 */ /* 0x000f22000c1e1900 */
[----:B------:R-:W-:-:S03]  /*0a30*/  @P2 LOP3.LUT R0, R0, R29, RZ, 0x3c, !PT ;  /* 0x0000001d00002212 */ /* 0x000fc600078e3cff */
[----:B------:R-:W4:Y:S01]  /*0a40*/  @P6 LDG.E R29, desc[UR6][R14.64+0x118] ;  /* 0x000118060e1d6981 */ /* 0x000f22000c1e1900 */
[----:B------:R-:W-:-:S03]  /*0a50*/  @P3 LOP3.LUT R0, R0, R19, RZ, 0x3c, !PT ;  /* 0x0000001300003212 */ /* 0x000fc600078e3cff */
[----:B------:R-:W4:Y:S01]  /*0a60*/  @P2 LDG.E R19, desc[UR6][R14.64+0xd4] ;  /* 0x0000d4060e132981 */ /* 0x000f22000c1e1900 */
[----:B------:R-:W-:-:S03]  /*0a70*/  @P4 LOP3.LUT R0, R0, R17, RZ, 0x3c, !PT ;  /* 0x0000001100004212 */ /* 0x000fc600078e3cff */
[----:B------:R-:W4:Y:S04]  /*0a80*/  @P5 LDG.E R17, desc[UR6][R14.64+0x108] ;  /* 0x000108060e115981 */ /* 0x000f28000c1e1900 */
[----:B------:R-:W4:Y:S01]  /*0a90*/  @P0 LDG.E R26, desc[UR6][R14.64+0x13c] ;  /* 0x00013c060e1a0981 */ /* 0x000f22000c1e1900 */
[----:B--2---:R-:W-:-:S03]  /*0aa0*/  @P1 LOP3.LUT R3, R3, R18, RZ, 0x3c, !PT ;  /* 0x0000001203031212 */ /* 0x004fc600078e3cff */
[----:B------:R-:W2:Y:S01]  /*0ab0*/  @P4 LDG.E R18, desc[UR6][R14.64+0x100] ;  /* 0x000100060e124981 */ /* 0x000ea2000c1e1900 */
[----:B---3--:R-:W-:Y:S02]  /*0ac0*/  @P5 LOP3.LUT R0, R0, R21, RZ, 0x3c, !PT ;  /* 0x0000001500005212 */ /* 0x008fe400078e3cff */
[----:B------:R-:W-:Y:S01]  /*0ad0*/  @P2 LOP3.LUT R3, R3, R22, RZ, 0x3c, !PT ;  /* 0x0000001603032212 */ /* 0x000fe200078e3cff */
[----:B------:R-:W3:Y:S01]  /*0ae0*/  @P3 LDG.E R21, desc[UR6][R14.64+0xe0] ;  /* 0x0000e0060e153981 */ /* 0x000ee2000c1e1900 */
[----:B----4-:R-:W-:-:S03]  /*0af0*/  @P1 LOP3.LUT R2, R2, R23, RZ, 0x3c, !PT ;  /* 0x0000001702021212 */ /* 0x010fc600078e3cff */
[----:B------:R-:W4:Y:S04]  /*0b00*/  @P3 LDG.E R22, desc[UR6][R14.64+0xec] ;  /* 0x0000ec060e163981 */ /* 0x000f28000c1e1900 */
[----:B------:R-:W2:Y:S01]  /*0b10*/  @P3 LDG.E R23, desc[UR6][R14.64+0xe8] ;  /* 0x0000e8060e173981 */ /* 0x000ea2000c1e1900 */
[----:B------:R-:W-:-:S03]  /*0b20*/  @P1 LOP3.LUT R4, R4, R25, RZ, 0x3c, !PT ;  /* 0x0000001904041212 */ /* 0x000fc600078e3cff */
[----:B------:R-:W2:Y:S01]  /*0b30*/  @P4 LDG.E R25, desc[UR6][R14.64+0xf4] ;  /* 0x0000f4060e194981 */ /* 0x000ea2000c1e1900 */
[----:B------:R-:W-:-:S03]  /*0b40*/  @P1 LOP3.LUT R5, R5, R20, RZ, 0x3c, !PT ;  /* 0x0000001405051212 */ /* 0x000fc600078e3cff */
[----:B------:R-:W2:Y:S01]  /*0b50*/  @P3 LDG.E R20, desc[UR6][R14.64+0xe4] ;  /* 0x0000e4060e143981 */ /* 0x000ea2000c1e1900 */
[----:B------:R-:W-:Y:S02]  /*0b60*/  @P2 LOP3.LUT R2, R2, R27, RZ, 0x3c, !PT ;  /* 0x0000001b02022212 */ /* 0x000fe400078e3cff */
[----:B------:R-:W-:Y:S01]  /*0b70*/  @P2 LOP3.LUT R5, R5, R16, RZ, 0x3c, !PT ;  /* 0x0000001005052212 */ /* 0x000fe200078e3cff */
[----:B------:R-:W2:Y:S04]  /*0b80*/  @P4 LDG.E R27, desc[UR6][R14.64+0xfc] ;  /* 0x0000fc060e1b4981 */ /* 0x000ea8000c1e1900 */
[----:B------:R-:W2:Y:S01]  /*0b90*/  @P5 LDG.E R16, desc[UR6][R14.64+0x10c] ;  /* 0x00010c060e105981 */ /* 0x000ea2000c1e1900 */
[----:B------:R-:W-:-:S03]  /*0ba0*/  @P2 LOP3.LUT R4, R4, R19, RZ, 0x3c, !PT ;  /* 0x0000001304042212 */ /* 0x000fc600078e3cff */
[----:B------:R-:W2:Y:S01]  /*0bb0*/  @P5 LDG.E R19, desc[UR6][R14.64+0x110] ;  /* 0x000110060e135981 */ /* 0x000ea2000c1e1900 */
[----:B------:R-:W-:-:S03]  /*0bc0*/  @P6 LOP3.LUT R0, R0, R29, RZ, 0x3c, !PT ;  /* 0x0000001d00006212 */ /* 0x000fc600078e3cff */
[----:B------:R-:W2:Y:S01]  /*0bd0*/  @P0 LDG.E R29, desc[UR6][R14.64+0x12c] ;  /* 0x00012c060e1d0981 */ /* 0x000ea2000c1e1900 */
[----:B---3--:R-:W-:-:S03]  /*0be0*/  @P3 LOP3.LUT R2, R2, R21, RZ, 0x3c, !PT ;  /* 0x0000001502023212 */ /* 0x008fc600078e3cff */
[----:B------:R-:W3:Y:S01]  /*0bf0*/  @P6 LDG.E R21, desc[UR6][R14.64+0x11c] ;  /* 0x00011c060e156981 */ /* 0x000ee2000c1e1900 */
[----:B----4-:R-:W-:-:S03]  /*0c00*/  @P3 LOP3.LUT R5, R5, R22, RZ, 0x3c, !PT ;  /* 0x0000001605053212 */ /* 0x010fc600078e3cff */
[----:B------:R-:W4:Y:S01]  /*0c10*/  @P6 LDG.E R22, desc[UR6][R14.64+0x128] ;  /* 0x000128060e166981 */ /* 0x000f22000c1e1900 */
[----:B--2---:R-:W-:Y:S02]  /*0c20*/  @P3 LOP3.LUT R4, R4, R23, RZ, 0x3c, !PT ;  /* 0x0000001704043212 */ /* 0x004fe400078e3cff */
[----:B------:R-:W-:Y:S01]  /*0c30*/  @P4 LOP3.LUT R5, R5, R18, RZ, 0x3c, !PT ;  /* 0x0000001205054212 */ /* 0x000fe200078e3cff */
[----:B------:R-:W2:Y:S01]  /*0c40*/  @P6 LDG.E R23, desc[UR6][R14.64+0x124] ;  /* 0x000124060e176981 */ /* 0x000ea2000c1e1900 */
[----:B------:R-:W-:-:S03]  /*0c50*/  @P4 LOP3.LUT R2, R2, R25, RZ, 0x3c, !PT ;  /* 0x0000001902024212 */ /* 0x000fc600078e3cff */
[----:B------:R-:W4:Y:S01]  /*0c60*/  @P6 LDG.E R18, desc[UR6][R14.64+0x120] ;  /* 0x000120060e126981 */ /* 0x000f22000c1e1900 */
[----:B------:R-:W-:-:S03]  /*0c70*/  @P3 LOP3.LUT R3, R3, R20, RZ, 0x3c, !PT ;  /* 0x0000001403033212 */ /* 0x000fc600078e3cff */
[----:B------:R-:W4:Y:S01]  /*0c80*/  @P5 LDG.E R20, desc[UR6][R14.64+0x114] ;  /* 0x000114060e145981 */ /* 0x000f22000c1e1900 */
[----:B------:R-:W-:Y:S02]  /*0c90*/  @P4 LOP3.LUT R3, R3, R24, RZ, 0x3c, !PT ;  /* 0x0000001803034212 */ /* 0x000fe400078e3cff */
[----:B------:R-:W-:Y:S01]  /*0ca0*/  @P5 LOP3.LUT R2, R2, R17, RZ, 0x3c, !PT ;  /* 0x0000001102025212 */ /* 0x000fe200078e3cff */
[----:B------:R-:W4:Y:S04]  /*0cb0*/  @P0 LDG.E R24, desc[UR6][R14.64+0x134] ;  /* 0x000134060e180981 */ /* 0x000f28000c1e1900 */
[----:B------:R-:W4:Y:S04]  /*0cc0*/  @P0 LDG.E R17, desc[UR6][R14.64+0x130] ;  /* 0x000130060e110981 */ /* 0x000f28000c1e1900 */
[----:B------:R-:W4:Y:S01]  /*0cd0*/  @P0 LDG.E R25, desc[UR6][R14.64+0x138] ;  /* 0x000138060e190981 */ /* 0x000f22000c1e1900 */
[----:B------:R-:W-:Y:S01]  /*0ce0*/  UIADD3 UR4, UPT, UPT, UR4, 0x10, URZ ;  /* 0x0000001004047890 */ /* 0x000fe2000fffe0ff */
[----:B------:R-:W-:-:S03]  /*0cf0*/  @P4 LOP3.LUT R4, R4, R27, RZ, 0x3c, !PT ;  /* 0x0000001b04044212 */ /* 0x000fc600078e3cff */
[----:B------:R-:W-:Y:S01]  /*0d00*/  UISETP.NE.AND UP0, UPT, UR4, 0x20, UPT ;  /* 0x000000200400788c */ /* 0x000fe2000bf05270 */
[----:B------:R-:W-:Y:S02]  /*0d10*/  @P5 LOP3.LUT R3, R3, R16, RZ, 0x3c, !PT ;  /* 0x0000001003035212 */ /* 0x000fe400078e3cff */
[----:B------:R-:W-:Y:S02]  /*0d20*/  @P5 LOP3.LUT R4, R4, R19, RZ, 0x3c, !PT ;  /* 0x0000001304045212 */ /* 0x000fe400078e3cff */
[----:B------:R-:W-:Y:S02]  /*0d30*/  @P0 LOP3.LUT R0, R0, R29, RZ, 0x3c, !PT ;  /* 0x0000001d00000212 */ /* 0x000fe400078e3cff */
[----:B---3--:R-:W-:Y:S02]  /*0d40*/  @P6 LOP3.LUT R2, R2, R21, RZ, 0x3c, !PT ;  /* 0x0000001502026212 */ /* 0x008fe400078e3cff */
[----:B--2---:R-:W-:Y:S02]  /*0d50*/  @P6 LOP3.LUT R4, R4, R23, RZ, 0x3c, !PT ;  /* 0x0000001704046212 */ /* 0x004fe400078e3cff */
[----:B----4-:R-:W-:-:S02]  /*0d60*/  @P6 LOP3.LUT R3, R3, R18, RZ, 0x3c, !PT ;  /* 0x0000001203036212 */ /* 0x010fc400078e3cff */
[----:B------:R-:W-:-:S04]  /*0d70*/  @P5 LOP3.LUT R5, R5, R20, RZ, 0x3c, !PT ;  /* 0x0000001405055212 */ /* 0x000fc800078e3cff */
[----:B------:R-:W-:Y:S02]  /*0d80*/  @P6 LOP3.LUT R5, R5, R22, RZ, 0x3c, !PT ;  /* 0x0000001605056212 */ /* 0x000fe400078e3cff */
[----:B------:R-:W-:Y:S02]  /*0d90*/  @P0 LOP3.LUT R3, R3, R24, RZ, 0x3c, !PT ;  /* 0x0000001803030212 */ /* 0x000fe400078e3cff */
[----:B------:R-:W-:Y:S02]  /*0da0*/  @P0 LOP3.LUT R2, R2, R17, RZ, 0x3c, !PT ;  /* 0x0000001102020212 */ /* 0x000fe400078e3cff */
[----:B------:R-:W-:Y:S02]  /*0db0*/  @P0 LOP3.LUT R5, R5, R26, RZ, 0x3c, !PT ;  /* 0x0000001a05050212 */ /* 0x000fe400078e3cff */
[----:B------:R-:W-:Y:S01]  /*0dc0*/  @P0 LOP3.LUT R4, R4, R25, RZ, 0x3c, !PT ;  /* 0x0000001904040212 */ /* 0x000fe200078e3cff */
[----:B------:R-:W-:Y:S06]  /*0dd0*/  BRA.U UP0, `(.L_x_4) ;  /* 0xfffffff5004c7547 */ /* 0x000fec000b83ffff */
[----:B------:R-:W-:-:S05]  /*0de0*/  VIADD R6, R6, 0x1 ;  /* 0x0000000106067836 */ /* 0x000fca0000000000 */
[----:B------:R-:W-:-:S13]  /*0df0*/  ISETP.NE.AND P0, PT, R6, 0x5, PT ;  /* 0x000000050600780c */ /* 0x000fda0003f05270 */
[----:B------:R-:W-:Y:S05]  /*0e00*/  @P0 BRA `(.L_x_5) ;  /* 0xfffffff400300947 */ /* 0x000fea000383ffff */
[----:B------:R-:W-:Y:S01]  /*0e10*/  LOP3.LUT R6, R12, 0x3, RZ, 0xc0, !PT ;  /* 0x000000030c067812 */ /* 0x000fe200078ec0ff */
[----:B------:R1:W-:Y:S03]  /*0e20*/  STL.64 [R1+0x8], R2 ;  /* 0x0000080201007387 */ /* 0x0003e60000100a00 */
[----:B------:R-:W-:Y:S01]  /*0e30*/  ISETP.NE.U32.AND P0, PT, R6, 0x1, PT ;  /* 0x000000010600780c */ /* 0x000fe20003f05070 */
[----:B------:R1:W-:Y:S03]  /*0e40*/  STL.64 [R1+0x10], R4 ;  /* 0x0000100401007387 */ /* 0x0003e60000100a00 */
[----:B------:R-:W-:Y:S01]  /*0e50*/  ISETP.NE.AND.EX P0, PT, RZ, RZ, PT, P0 ;  /* 0x000000ffff00720c */ /* 0x000fe20003f05300 */
[----:B------:R1:W-:-:S12]  /*0e60*/  STL [R1+0x4], R0 ;  /* 0x0000040001007387 */ /* 0x0003d80000100800 */
[----:B-1----:R-:W-:Y:S05]  /*0e70*/  @!P0 BRA `(.L_x_3) ;  /* 0x0000001800088947 */ /* 0x002fea0003800000 */
[----:B------:R-:W-:Y:S01]  /*0e80*/  UMOV UR4, URZ ;  /* 0x000000ff00047c82 */ /* 0x000fe20008000000 */
[----:B------:R-:W-:Y:S01]  /*0e90*/  UMOV UR5, URZ ;  /* 0x000000ff00057c82 */ /* 0x000fe20008000000 */
[----:B------:R-:W-:Y:S02]  /*0ea0*/  IMAD.MOV.U32 R0, RZ, RZ, RZ ;  /* 0x000000ffff007224 */ /* 0x000fe400078e00ff */
[----:B------:R-:W-:Y:S02]  /*0eb0*/  IMAD.MOV.U32 R6, RZ, RZ, RZ ;  /* 0x000000ffff067224 */ /* 0x000fe400078e00ff */
[----:B------:R-:W-:Y:S02]  /*0ec0*/  IMAD.MOV.U32 R4, RZ, RZ, RZ ;  /* 0x000000ffff047224 */ /* 0x000fe400078e00ff */
[----:B------:R-:W-:Y:S02]  /*0ed0*/  IMAD.MOV.U32 R3, RZ, RZ, RZ ;  /* 0x000000ffff037224 */ /* 0x000fe400078e00ff */
[----:B------:R-:W-:-:S02]  /*0ee0*/  IMAD.U32 R5, RZ, RZ, UR4 ;  /* 0x00000004ff057e24 */ /* 0x000fc4000f8e00ff */
[----:B------:R-:W-:-:S07]  /*0ef0*/  IMAD.U32 R2, RZ, RZ, UR5 ;  /* 0x00000005ff027e24 */ /* 0x000fce000f8e00ff */
.L_x_7:
[----:B------:R-:W-:-:S06]  /*0f00*/  IMAD R11, R6, 0x4, R1 ;  /* 0x00000004060b7824 */ /* 0x000fcc00078e0201 */
[----:B------:R-:W5:Y:S01]  /*0f10*/  LDL R11, [R11+0x4] ;  /* 0x000004000b0b7983 */ /* 0x000f620000100800 */
[----:B------:R-:W-:Y:S01]  /*0f20*/  IMAD.SHL.U32 R13, R6, 0x20, RZ ;  /* 0x00000020060d7824 */ /* 0x000fe200078e00ff */
[----:B------:R-:W-:-:S06]  /*0f30*/  UMOV UR4, URZ ;  /* 0x000000ff00047c82 */ /* 0x000fcc0008000000 */
.L_x_6:
[----:B-----5:R-:W-:Y:S01]  /*0f40*/  SHF.R.U32.HI R20, RZ, UR4, R11 ;  /* 0x00000004ff147c19 */ /* 0x020fe2000801160b */
[----:B------:R-:W-:-:S03]  /*0f50*/  VIADD R14, R13, UR4 ;  /* 0x000000040d0e7c36 */ /* 0x000fc60008000000 */
[----:B------:R-:W-:-:S04]  /*0f60*/  LOP3.LUT R15, R20, 0x1, RZ, 0xc0, !PT ;  /* 0x00000001140f7812 */ /* 0x000fc800078ec0ff */
[----:B------:R-:W-:Y:S01]  /*0f70*/  ISETP.NE.U32.AND P0, PT, R15, 0x1, PT ;  /* 0x000000010f00780c */ /* 0x000fe20003f05070 */
[----:B------:R-:W-:-:S03]  /*0f80*/  IMAD R15, R14, 0x5, RZ ;  /* 0x000000050e0f7824 */ /* 0x000fc600078e02ff */
[----:B------:R-:W-:Y:S01]  /*0f90*/  R2P PR, R20, 0x7e ;  /* 0x0000007e14007804 */ /* 0x000fe20000000000 */
[----:B------:R-:W-:-:S08]  /*0fa0*/  IMAD.WIDE.U32 R14, R15, 0x4, R8 ;  /* 0x000000040f0e7825 */ /* 0x000fd000078e0008 */
[----:B------:R-:W2:Y:S04]  /*0fb0*/  @!P0 LDG.E R17, desc[UR6][R14.64] ;  /* 0x000000060e118981 */ /* 0x000ea8000c1e1900 */
        /* <DEDUP_REMOVED lines=169> */
[----:B------:R1:W-:Y:S03]  /*1a50*/  STL [R1+0x4], R0 ;  /* 0x0000040001007387 */ /* 0x0003e60000100800 */
[----:B------:R-:W-:Y:S01]  /*1a60*/  ISETP.NE.U32.AND P0, PT, R6, 0x3, PT ;  /* 0x000000030600780c */ /* 0x000fe20003f05070 */
[----:B------:R1:W-:Y:S03]  /*1a70*/  STL.64 [R1+0x8], R2 ;  /* 0x0000080201007387 */ /* 0x0003e60000100a00 */
[----:B------:R-:W-:Y:S01]  /*1a80*/  ISETP.NE.AND.EX P0, PT, RZ, RZ, PT, P0 ;  /* 0x000000ffff00720c */ /* 0x000fe20003f05300 */
[----:B------:R1:W-:-:S12]  /*1a90*/  STL.64 [R1+0x10], R4 ;  /* 0x0000100401007387 */ /* 0x0003d80000100a00 */
[----:B-1----:R-:W-:Y:S05]  /*1aa0*/  @P0 BRA `(.L_x_3) ;  /* 0x0000000800fc0947 */ /* 0x002fea0003800000 */
        /* <DEDUP_REMOVED lines=8> */
.L_x_9:
[----:B------:R-:W-:-:S06]  /*1b30*/  IMAD R11, R6, 0x4, R1 ;  /* 0x00000004060b7824 */ /* 0x000fcc00078e0201 */
[----:B------:R-:W5:Y:S01]  /*1b40*/  LDL R11, [R11+0x4] ;  /* 0x000004000b0b7983 */ /* 0x000f620000100800 */
[----:B------:R-:W-:Y:S01]  /*1b50*/  IMAD.SHL.U32 R13, R6, 0x20, RZ ;  /* 0x00000020060d7824 */ /* 0x000fe200078e00ff */
[----:B------:R-:W-:-:S06]  /*1b60*/  UMOV UR4, URZ ;  /* 0x000000ff00047c82 */ /* 0x000fcc0008000000 */
.L_x_8:
        /* <DEDUP_REMOVED lines=176> */
[----:B------:R1:W-:Y:S04]  /*2670*/  STL [R1+0x4], R0 ;  /* 0x0000040001007387 */ /* 0x0003e80000100800 */
[----:B------:R1:W-:Y:S04]  /*2680*/  STL.64 [R1+0x8], R2 ;  /* 0x0000080201007387 */ /* 0x0003e80000100a00 */
[----:B------:R1:W-:Y:S02]  /*2690*/  STL.64 [R1+0x10], R4 ;  /* 0x0000100401007387 */ /* 0x0003e40000100a00 */
.L_x_3:
[----:B0-----:R-:W-:Y:S05]  /*26a0*/  BSYNC.RECONVERGENT B1 ;  /* 0x0000000000017941 */ /* 0x001fea0003800200 */
.L_x_2:
[----:B------:R-:W-:Y:S01]  /*26b0*/  ISETP.GT.U32.AND P0, PT, R12, 0x3, PT ;  /* 0x000000030c00780c */ /* 0x000fe20003f04070 */
[----:B------:R-:W-:Y:S01]  /*26c0*/  VIADD R10, R10, 0x1 ;  /* 0x000000010a0a7836 */ /* 0x000fe20000000000 */
[--C-:B------:R-:W-:Y:S02]  /*26d0*/  SHF.R.U64 R12, R12, 0x2, R7.reuse ;  /* 0x000000020c0c7819 */ /* 0x100fe40000001207 */
[----:B------:R-:W-:Y:S02]  /*26e0*/  ISETP.GT.U32.AND.EX P0, PT, R7, RZ, PT, P0 ;  /* 0x000000ff0700720c */ /* 0x000fe40003f04100 */
[----:B------:R-:W-:-:S11]  /*26f0*/  SHF.R.U32.HI R7, RZ, 0x2, R7 ;  /* 0x00000002ff077819 */ /* 0x000fd60000011607 */
[----:B------:R-:W-:Y:S05]  /*2700*/  @P0 BRA `(.L_x_10) ;  /* 0xffffffd800c40947 */ /* 0x000fea000383ffff */
.L_x_1:
[----:B0-----:R-:W-:Y:S05]  /*2710*/  BSYNC.RECONVERGENT B0 ;  /* 0x0000000000007941 */ /* 0x001fea0003800200 */
.L_x_0:
[----:B-1----:R-:W-:Y:S01]  /*2720*/  SHF.R.U32.HI R3, RZ, 0x2, R0 ;  /* 0x00000002ff037819 */ /* 0x002fe20000011600 */
[----:B------:R-:W-:Y:S01]  /*2730*/  IMAD.MOV.U32 R7, RZ, RZ, 0x2f800000 ;  /* 0x2f800000ff077424 */ /* 0x000fe200078e00ff */
[----:B------:R-:W-:Y:S02]  /*2740*/  BSSY.RECONVERGENT B0, `(.L_x_11) ;  /* 0x0000017000007945 */ /* 0x000fe40003800200 */
[----:B------:R-:W-:Y:S01]  /*2750*/  LOP3.LUT R3, R3, R0, RZ, 0x3c, !PT ;  /* 0x0000000003037212 */ /* 0x000fe200078e3cff */
[----:B------:R-:W-:-:S04]  /*2760*/  IMAD.SHL.U32 R0, R5, 0x10, RZ ;  /* 0x0000001005007824 */ /* 0x000fc800078e00ff */
[----:B------:R-:W-:-:S05]  /*2770*/  IMAD.SHL.U32 R4, R3, 0x2, RZ ;  /* 0x0000000203047824 */ /* 0x000fca00078e00ff */
[----:B------:R-:W-:-:S04]  /*2780*/  LOP3.LUT R0, R3, R0, R4, 0x96, !PT ;  /* 0x0000000003007212 */ /* 0x000fc800078e9604 */
[----:B------:R-:W-:Y:S02]  /*2790*/  LOP3.LUT R0, R0, R5, RZ, 0x3c, !PT ;  /* 0x0000000500007212 */ /* 0x000fe400078e3cff */
[----:B------:R-:W-:-:S03]  /*27a0*/  SHF.R.U32.HI R5, RZ, 0x2, R2 ;  /* 0x00000002ff057819 */ /* 0x000fc60000011602 */
[C---:B------:R-:W-:Y:S01]  /*27b0*/  VIADD R3, R0.reuse, 0x319e49d4 ;  /* 0x319e49d400037836 */ /* 0x040fe20000000000 */
[----:B------:R-:W-:Y:S01]  /*27c0*/  LOP3.LUT R5, R5, R2, RZ, 0x3c, !PT ;  /* 0x0000000205057212 */ /* 0x000fe200078e3cff */
[----:B------:R-:W-:-:S03]  /*27d0*/  IMAD.SHL.U32 R2, R0, 0x10, RZ ;  /* 0x0000001000027824 */ /* 0x000fc600078e00ff */
[----:B------:R-:W-:Y:S01]  /*27e0*/  I2FP.F32.U32 R3, R3 ;  /* 0x0000000300037245 */ /* 0x000fe20000201000 */
[----:B------:R-:W-:-:S04]  /*27f0*/  IMAD.SHL.U32 R4, R5, 0x2, RZ ;  /* 0x0000000205047824 */ /* 0x000fc800078e00ff */
[----:B------:R-:W-:Y:S01]  /*2800*/  FFMA R6, R3, R7, 1.1641532182693481445e-10 ;  /* 0x2f00000003067423 */ /* 0x000fe20000000007 */
[----:B------:R-:W-:-:S03]  /*2810*/  LOP3.LUT R3, R5, R4, R2, 0x96, !PT ;  /* 0x0000000405037212 */ /* 0x000fc600078e9602 */
[----:B------:R-:W0:Y:S01]  /*2820*/  F2F.F64.F32 R4, R6 ;  /* 0x0000000600047310 */ /* 0x000e220000201800 */
[----:B------:R-:W-:Y:S02]  /*2830*/  LOP3.LUT R3, R3, R0, RZ, 0x3c, !PT ;  /* 0x0000000003037212 */ /* 0x000fe400078e3cff */
[----:B------:R-:W-:-:S03]  /*2840*/  MOV R0, 0x28b0 ;  /* 0x000028b000007802 */ /* 0x000fc60000000f00 */
[----:B------:R-:W-:-:S05]  /*2850*/  VIADD R3, R3, 0x31a3d199 ;  /* 0x31a3d19903037836 */ /* 0x000fca0000000000 */
[----:B------:R-:W-:Y:S01]  /*2860*/  I2FP.F32.U32 R2, R3 ;  /* 0x0000000300027245 */ /* 0x000fe20000201000 */
[----:B0-----:R-:W-:-:S04]  /*2870*/  IMAD.MOV.U32 R16, RZ, RZ, R4 ;  /* 0x000000ffff107224 */ /* 0x001fc800078e0004 */
[----:B------:R-:W-:Y:S01]  /*2880*/  FFMA R2, R2, R7, 1.1641532182693481445e-10 ;  /* 0x2f00000002027423 */ /* 0x000fe20000000007 */
[----:B------:R-:W-:-:S07]  /*2890*/  IMAD.MOV.U32 R3, RZ, RZ, R5 ;  /* 0x000000ffff037224 */ /* 0x000fce00078e0005 */
[----:B------:R-:W-:Y:S05]  /*28a0*/  CALL.REL.NOINC `($_Z10monteCarloPiS_$__internal_accurate_pow) ;  /* 0x00000004006c7944 */ /* 0x000fea0003c00000 */
[----:B------:R-:W-:Y:S05]  /*28b0*/  BSYNC.RECONVERGENT B0 ;  /* 0x0000000000007941 */ /* 0x000fea0003800200 */
.L_x_11:
[----:B------:R-:W-:Y:S01]  /*28c0*/  DADD R4, R4, 2 ;  /* 0x4000000004047429 */ /* 0x000fe20000000000 */
[----:B------:R-:W-:Y:S01]  /*28d0*/  FSETP.NEU.AND P1, PT, R6, RZ, PT ;  /* 0x000000ff0600720b */ /* 0x000fe20003f2d000 */
[----:B------:R-:W-:Y:S01]  /*28e0*/  IMAD.MOV.U32 R8, RZ, RZ, R3 ;  /* 0x000000ffff087224 */ /* 0x000fe200078e0003 */
[----:B------:R-:W-:Y:S01]  /*28f0*/  BSSY.RECONVERGENT B0, `(.L_x_12) ;  /* 0x0000010000007945 */ /* 0x000fe20003800200 */
[----:B------:R-:W-:Y:S01]  /*2900*/  IMAD.MOV.U32 R9, RZ, RZ, R14 ;  /* 0x000000ffff097224 */ /* 0x000fe200078e000e */
[----:B------:R-:W-:-:S05]  /*2910*/  MOV R0, 0x29f0 ;  /* 0x000029f000007802 */ /* 0x000fca0000000f00 */
[----:B------:R-:W-:-:S04]  /*2920*/  LOP3.LUT R4, R5, 0x7ff00000, RZ, 0xc0, !PT ;  /* 0x7ff0000005047812 */ /* 0x000fc800078ec0ff */
[----:B------:R-:W-:Y:S02]  /*2930*/  ISETP.NE.AND P0, PT, R4, 0x7ff00000, PT ;  /* 0x7ff000000400780c */ /* 0x000fe40003f05270 */
[----:B------:R-:W-:Y:S01]  /*2940*/  @!P1 CS2R R8, SRZ ;  /* 0x0000000000089805 */ /* 0x000fe2000001ff00 */
[----:B------:R-:W0:Y:S01]  /*2950*/  F2F.F64.F32 R4, R2 ;  /* 0x0000000200047310 */ /* 0x000e220000201800 */
[C---:B------:R-:W-:Y:S02]  /*2960*/  FSETP.NEU.AND P1, PT, R6.reuse, 1, PT ;  /* 0x3f8000000600780b */ /* 0x040fe40003f2d000 */
[----:B------:R-:W-:Y:S01]  /*2970*/  FSETP.NEU.OR P0, PT, R6, +INF , P0 ;  /* 0x7f8000000600780b */ /* 0x000fe2000070d400 */
[----:B0-----:R-:W-:-:S12]  /*2980*/  IMAD.MOV.U32 R16, RZ, RZ, R4 ;  /* 0x000000ffff107224 */ /* 0x001fd800078e0004 */
[----:B------:R-:W-:Y:S02]  /*2990*/  @!P0 IMAD.MOV.U32 R8, RZ, RZ, 0x0 ;  /* 0x00000000ff088424 */ /* 0x000fe400078e00ff */
[----:B------:R-:W-:Y:S02]  /*29a0*/  @!P0 IMAD.MOV.U32 R9, RZ, RZ, 0x7ff00000 ;  /* 0x7ff00000ff098424 */ /* 0x000fe400078e00ff */
[----:B------:R-:W-:Y:S01]  /*29b0*/  IMAD.MOV.U32 R3, RZ, RZ, R5 ;  /* 0x000000ffff037224 */ /* 0x000fe200078e0005 */
[----:B------:R-:W-:Y:S02]  /*29c0*/  FSEL R6, R8, RZ, P1 ;  /* 0x000000ff08067208 */ /* 0x000fe40000800000 */
[----:B------:R-:W-:-:S07]  /*29d0*/  FSEL R7, R9, 1.875, P1 ;  /* 0x3ff0000009077808 */ /* 0x000fce0000800000 */
[----:B------:R-:W-:Y:S05]  /*29e0*/  CALL.REL.NOINC `($_Z10monteCarloPiS_$__internal_accurate_pow) ;  /* 0x00000004001c7944 */ /* 0x000fea0003c00000 */
[----:B------:R-:W-:Y:S05]  /*29f0*/  BSYNC.RECONVERGENT B0 ;  /* 0x0000000000007941 */ /* 0x000fea0003800200 */
.L_x_12:
[----:B------:R-:W-:Y:S01]  /*2a00*/  DADD R4, R4, 2 ;  /* 0x4000000004047429 */ /* 0x000fe20000000000 */
[----:B------:R-:W-:Y:S01]  /*2a10*/  FSETP.NEU.AND P1, PT, R2, RZ, PT ;  /* 0x000000ff0200720b */ /* 0x000fe20003f2d000 */
[----:B------:R-:W-:Y:S08]  /*2a20*/  BSSY.RECONVERGENT B0, `(.L_x_13) ;  /* 0x0000019000007945 */ /* 0x000ff00003800200 */
[----:B------:R-:W-:Y:S01]  /*2a30*/  LOP3.LUT R4, R5, 0x7ff00000, RZ, 0xc0, !PT ;  /* 0x7ff0000005047812 */ /* 0x000fe200078ec0ff */
[----:B------:R-:W-:-:S03]  /*2a40*/  IMAD.MOV.U32 R5, RZ, RZ, R14 ;  /* 0x000000ffff057224 */ /* 0x000fc600078e000e */
[----:B------:R-:W-:Y:S01]  /*2a50*/  ISETP.NE.AND P0, PT, R4, 0x7ff00000, PT ;  /* 0x7ff000000400780c */ /* 0x000fe20003f05270 */
[----:B------:R-:W-:Y:S01]  /*2a60*/  IMAD.MOV.U32 R4, RZ, RZ, R3 ;  /* 0x000000ffff047224 */ /* 0x000fe200078e0003 */
[----:B------:R-:W-:Y:S02]  /*2a70*/  @!P1 CS2R R4, SRZ ;  /* 0x0000000000049805 */ /* 0x000fe4000001ff00 */
[C---:B------:R-:W-:Y:S02]  /*2a80*/  FSETP.NEU.AND P1, PT, R2.reuse, 1, PT ;  /* 0x3f8000000200780b */ /* 0x040fe40003f2d000 */
[----:B------:R-:W-:-:S13]  /*2a90*/  FSETP.NEU.OR P0, PT, R2, +INF , P0 ;  /* 0x7f8000000200780b */ /* 0x000fda000070d400 */
[----:B------:R-:W-:Y:S02]  /*2aa0*/  @!P0 IMAD.MOV.U32 R4, RZ, RZ, 0x0 ;  /* 0x00000000ff048424 */ /* 0x000fe400078e00ff */
[----:B------:R-:W-:-:S03]  /*2ab0*/  @!P0 IMAD.MOV.U32 R5, RZ, RZ, 0x7ff00000 ;  /* 0x7ff00000ff058424 */ /* 0x000fc600078e00ff */
[----:B------:R-:W-:Y:S02]  /*2ac0*/  FSEL R2, R4, RZ, P1 ;  /* 0x000000ff04027208 */ /* 0x000fe40000800000 */
[----:B------:R-:W-:-:S06]  /*2ad0*/  FSEL R3, R5, 1.875, P1 ;  /* 0x3ff0000005037808 */ /* 0x000fcc0000800000 */
[----:B------:R-:W-:-:S06]  /*2ae0*/  DADD R6, R6, R2 ;  /* 0x0000000006067229 */ /* 0x000fcc0000000002 */
[----:B------:R-:W0:Y:S02]  /*2af0*/  F2F.F32.F64 R3, R6 ;  /* 0x0000000600037310 */ /* 0x000e240000301000 */
[----:B0-----:R-:W-:-:S06]  /*2b00*/  VIADD R0, R3, 0xf3000000 ;  /* 0xf300000003007836 */ /* 0x001fcc0000000000 */
[----:B------:R0:W1:Y:S01]  /*2b10*/  MUFU.RSQ R2, R3 ;  /* 0x0000000300027308 */ /* 0x0000620000001400 */
[----:B------:R-:W-:-:S13]  /*2b20*/  ISETP.GT.U32.AND P0, PT, R0, 0x727fffff, PT ;  /* 0x727fffff0000780c */ /* 0x000fda0003f04070 */
[----:B0-----:R-:W-:Y:S05]  /*2b30*/  @!P0 BRA `(.L_x_14) ;  /* 0x00000000000c8947 */ /* 0x001fea0003800000 */
[----:B------:R-:W-:-:S07]  /*2b40*/  MOV R7, 0x2b60 ;  /* 0x00002b6000077802 */ /* 0x000fce0000000f00 */
[----:B-1----:R-:W-:Y:S05]  /*2b50*/  CALL.REL.NOINC `($__internal_0_$__cuda_sm20_sqrt_rn_f32_slowpath) ;  /* 0x0000000000607944 */ /* 0x002fea0003c00000 */
[----:B------:R-:W-:Y:S05]  /*2b60*/  BRA `(.L_x_15) ;  /* 0x0000000000107947 */ /* 0x000fea0003800000 */
.L_x_14:
[----:B-1----:R-:W-:Y:S01]  /*2b70*/  FMUL.FTZ R0, R3, R2 ;  /* 0x0000000203007220 */ /* 0x002fe20000410000 */
[----:B------:R-:W-:-:S03]  /*2b80*/  FMUL.FTZ R2, R2, 0.5 ;  /* 0x3f00000002027820 */ /* 0x000fc60000410000 */
[----:B------:R-:W-:-:S04]  /*2b90*/  FFMA R3, -R0, R0, R3 ;  /* 0x0000000000037223 */ /* 0x000fc80000000103 */
[----:B------:R-:W-:-:S07]  /*2ba0*/  FFMA R0, R3, R2, R0 ;  /* 0x0000000203007223 */ /* 0x000fce0000000000 */
.L_x_15:
[----:B------:R-:W-:Y:S05]  /*2bb0*/  BSYNC.RECONVERGENT B0 ;  /* 0x0000000000007941 */ /* 0x000fea0003800200 */
.L_x_13:
[----:B------:R-:W-:-:S13]  /*2bc0*/  FSETP.GEU.AND P0, PT, R0, 1, PT ;  /* 0x3f8000000000780b */ /* 0x000fda0003f0e000 */
[----:B------:R-:W-:Y:S05]  /*2bd0*/  @P0 BRA `(.L_x_16) ;  /* 0x0000000000200947 */ /* 0x000fea0003800000 */
[----:B------:R-:W0:Y:S01]  /*2be0*/  S2R R0, SR_LANEID ;  /* 0x0000000000007919 */ /* 0x000e220000000000 */
[----:B------:R-:W1:Y:S01]  /*2bf0*/  LDC.64 R2, c[0x0][0x380] ;  /* 0x0000e000ff027b82 */ /* 0x000e620000000a00 */
[----:B------:R-:W-:Y:S02]  /*2c00*/  VOTEU.ANY UR4, UPT, PT ;  /* 0x0000000000047886 */ /* 0x000fe400038e0100 */
[----:B------:R-:W-:Y:S02]  /*2c10*/  UFLO.U32 UR5, UR4 ;  /* 0x00000004000572bd */ /* 0x000fe400080e0000 */
[----:B------:R-:W1:Y:S04]  /*2c20*/  POPC R5, UR4 ;  /* 0x0000000400057d09 */ /* 0x000e680008000000 */
[----:B0-----:R-:W-:-:S13]  /*2c30*/  ISETP.EQ.U32.AND P0, PT, R0, UR5, PT ;  /* 0x0000000500007c0c */ /* 0x001fda000bf02070 */
[----:B-1----:R-:W-:Y:S01]  /*2c40*/  @P0 REDG.E.ADD.STRONG.GPU desc[UR6][R2.64], R5 ;  /* 0x000000050200098e */ /* 0x002fe2000c12e106 */
[----:B------:R-:W-:Y:S05]  /*2c50*/  EXIT ;  /* 0x000000000000794d */ /* 0x000fea0003800000 */
.L_x_16:
        /* <DEDUP_REMOVED lines=8> */
        .weak           $__internal_0_$__cuda_sm20_sqrt_rn_f32_slowpath
        .type           $__internal_0_$__cuda_sm20_sqrt_rn_f32_slowpath,@function
        .size           $__internal_0_$__cuda_sm20_sqrt_rn_f32_slowpath,($_Z10monteCarloPiS_$__internal_accurate_pow - $__internal_0_$__cuda_sm20_sqrt_rn_f32_slowpath)
$__internal_0_$__cuda_sm20_sqrt_rn_f32_slowpath:
[----:B------:R-:W-:-:S13]  /*2ce0*/  LOP3.LUT P0, RZ, R3, 0x7fffffff, RZ, 0xc0, !PT ;  /* 0x7fffffff03ff7812 */ /* 0x000fda000780c0ff */
[----:B------:R-:W-:Y:S01]  /*2cf0*/  @!P0 IMAD.MOV.U32 R2, RZ, RZ, R3 ;  /* 0x000000ffff028224 */ /* 0x000fe200078e0003 */
[----:B------:R-:W-:Y:S06]  /*2d00*/  @!P0 BRA `(.L_x_17) ;  /* 0x0000000000448947 */ /* 0x000fec0003800000 */
[----:B------:R-:W-:Y:S01]  /*2d10*/  FSETP.GEU.FTZ.AND P0, PT, R3, RZ, PT ;  /* 0x000000ff0300720b */ /* 0x000fe20003f1e000 */
[----:B------:R-:W-:-:S12]  /*2d20*/  IMAD.MOV.U32 R0, RZ, RZ, R3 ;  /* 0x000000ffff007224 */ /* 0x000fd800078e0003 */
[----:B------:R-:W-:Y:S01]  /*2d30*/  @!P0 IMAD.MOV.U32 R2, RZ, RZ, 0x7fffffff ;  /* 0x7fffffffff028424 */ /* 0x000fe200078e00ff */
[----:B------:R-:W-:Y:S06]  /*2d40*/  @!P0 BRA `(.L_x_17) ;  /* 0x0000000000348947 */ /* 0x000fec0003800000 */
[----:B------:R-:W-:-:S13]  /*2d50*/  FSETP.GTU.FTZ.AND P0, PT, |R0|, +INF , PT ;  /* 0x7f8000000000780b */ /* 0x000fda0003f1c200 */
[----:B------:R-:W-:Y:S01]  /*2d60*/  @P0 FADD.FTZ R2, R0, 1 ;  /* 0x3f80000000020421 */ /* 0x000fe20000010000 */
[----:B------:R-:W-:Y:S06]  /*2d70*/  @P0 BRA `(.L_x_17) ;  /* 0x0000000000280947 */ /* 0x000fec0003800000 */
[----:B------:R-:W-:-:S13]  /*2d80*/  FSETP.NEU.FTZ.AND P0, PT, |R0|, +INF , PT ;  /* 0x7f8000000000780b */ /* 0x000fda0003f1d200 */
[----:B------:R-:W-:-:S04]  /*2d90*/  @P0 FFMA R3, R0, 1.84467440737095516160e+19, RZ ;  /* 0x5f80000000030823 */ /* 0x000fc800000000ff */
[----:B------:R-:W0:Y:S02]  /*2da0*/  @P0 MUFU.RSQ R2, R3 ;  /* 0x0000000300020308 */ /* 0x000e240000001400 */
[----:B0-----:R-:W-:Y:S01]  /*2db0*/  @P0 FMUL.FTZ R4, R3, R2 ;  /* 0x0000000203040220 */ /* 0x001fe20000410000 */
[----:B------:R-:W-:Y:S01]  /*2dc0*/  @P0 FMUL.FTZ R6, R2, 0.5 ;  /* 0x3f00000002060820 */ /* 0x000fe20000410000 */
[----:B------:R-:W-:Y:S02]  /*2dd0*/  @!P0 IMAD.MOV.U32 R2, RZ, RZ, R0 ;  /* 0x000000ffff028224 */ /* 0x000fe400078e0000 */
[----:B------:R-:W-:-:S04]  /*2de0*/  @P0 FADD.FTZ R5, -R4, -RZ ;  /* 0x800000ff04050221 */ /* 0x000fc80000010100 */
[----:B------:R-:W-:-:S04]  /*2df0*/  @P0 FFMA R5, R4, R5, R3 ;  /* 0x0000000504050223 */ /* 0x000fc80000000003 */
[----:B------:R-:W-:-:S04]  /*2e00*/  @P0 FFMA R5, R5, R6, R4 ;  /* 0x0000000605050223 */ /* 0x000fc80000000004 */
[----:B------:R-:W-:-:S07]  /*2e10*/  @P0 FMUL.FTZ R2, R5, 2.3283064365386962891e-10 ;  /* 0x2f80000005020820 */ /* 0x000fce0000410000 */
.L_x_17:
[----:B------:R-:W-:Y:S02]  /*2e20*/  IMAD.MOV.U32 R0, RZ, RZ, R2 ;  /* 0x000000ffff007224 */ /* 0x000fe400078e0002 */
[----:B------:R-:W-:Y:S02]  /*2e30*/  IMAD.MOV.U32 R2, RZ, RZ, R7 ;  /* 0x000000ffff027224 */ /* 0x000fe400078e0007 */
[----:B------:R-:W-:-:S04]  /*2e40*/  IMAD.MOV.U32 R3, RZ, RZ, 0x0 ;  /* 0x00000000ff037424 */ /* 0x000fc800078e00ff */
[----:B------:R-:W-:Y:S05]  /*2e50*/  RET.REL.NODEC R2 `(_Z10monteCarloPiS_) ;  /* 0xffffffd002687950 */ /* 0x000fea0003c3ffff */
        .type           $_Z10monteCarloPiS_$__internal_accurate_pow,@function
        .size           $_Z10monteCarloPiS_$__internal_accurate_pow,(.L_x_21 - $_Z10monteCarloPiS_$__internal_accurate_pow)
$_Z10monteCarloPiS_$__internal_accurate_pow:
[----:B------:R-:W-:Y:S01]  /*2e60*/  ISETP.GT.U32.AND P0, PT, R3, 0xfffff, PT ;  /* 0x000fffff0300780c */ /* 0x000fe20003f04070 */
[----:B------:R-:W-:Y:S01]  /*2e70*/  IMAD.MOV.U32 R8, RZ, RZ, R16 ;  /* 0x000000ffff087224 */ /* 0x000fe200078e0010 */
[----:B------:R-:W-:Y:S01]  /*2e80*/  UMOV UR4, 0x7d2cafe2 ;  /* 0x7d2cafe200047882 */ /* 0x000fe20000000000 */
[--C-:B------:R-:W-:Y:S01]  /*2e90*/  IMAD.MOV.U32 R9, RZ, RZ, R3.reuse ;  /* 0x000000ffff097224 */ /* 0x100fe200078e0003 */
[----:B------:R-:W-:Y:S01]  /*2ea0*/  UMOV UR5, 0x3eb0f5ff ;  /* 0x3eb0f5ff00057882 */ /* 0x000fe20000000000 */
[----:B------:R-:W-:Y:S01]  /*2eb0*/  IMAD.MOV.U32 R10, RZ, RZ, R3 ;  /* 0x000000ffff0a7224 */ /* 0x000fe200078e0003 */
[----:B------:R-:W-:Y:S01]  /*2ec0*/  UMOV UR8, 0x3b39803f ;  /* 0x3b39803f00087882 */ /* 0x000fe20000000000 */
[----:B------:R-:W-:Y:S01]  /*2ed0*/  IMAD.MOV.U32 R22, RZ, RZ, RZ ;  /* 0x000000ffff167224 */ /* 0x000fe200078e00ff */
[----:B------:R-:W-:Y:S01]  /*2ee0*/  UMOV UR9, 0x3c7abc9e ;  /* 0x3c7abc9e00097882 */ /* 0x000fe20000000000 */
[----:B------:R-:W-:Y:S02]  /*2ef0*/  IMAD.MOV.U32 R14, RZ, RZ, 0x41ad3b5a ;  /* 0x41ad3b5aff0e7424 */ /* 0x000fe400078e00ff */
[----:B------:R-:W-:-:S02]  /*2f00*/  IMAD.MOV.U32 R15, RZ, RZ, 0x3ed0f5d2 ;  /* 0x3ed0f5d2ff0f7424 */ /* 0x000fc400078e00ff */
[----:B------:R-:W-:-:S10]  /*2f10*/  @!P0 DMUL R8, R8, 1.80143985094819840000e+16 ;  /* 0x4350000008088828 */ /* 0x000fd40000000000 */
[----:B------:R-:W-:Y:S02]  /*2f20*/  @!P0 IMAD.MOV.U32 R10, RZ, RZ, R9 ;  /* 0x000000ffff0a8224 */ /* 0x000fe400078e0009 */
[----:B------:R-:W-:Y:S01]  /*2f30*/  @!P0 IMAD.MOV.U32 R16, RZ, RZ, R8 ;  /* 0x000000ffff108224 */ /* 0x000fe200078e0008 */
[----:B------:R-:W-:Y:S02]  /*2f40*/  SHF.R.U32.HI R8, RZ, 0x14, R3 ;  /* 0x00000014ff087819 */ /* 0x000fe40000011603 */
[----:B------:R-:W-:Y:S02]  /*2f50*/  LOP3.LUT R10, R10, 0x800fffff, RZ, 0xc0, !PT ;  /* 0x800fffff0a0a7812 */ /* 0x000fe400078ec0ff */
[----:B------:R-:W-:Y:S02]  /*2f60*/  @!P0 LEA.HI R8, R9, 0xffffffca, RZ, 0xc ;  /* 0xffffffca09088811 */ /* 0x000fe400078f60ff */
[----:B------:R-:W-:-:S03]  /*2f70*/  LOP3.LUT R17, R10, 0x3ff00000, RZ, 0xfc, !PT ;  /* 0x3ff000000a117812 */ /* 0x000fc600078efcff */
[----:B------:R-:W-:Y:S01]  /*2f80*/  VIADD R3, R8, 0xfffffc01 ;  /* 0xfffffc0108037836 */ /* 0x000fe20000000000 */
[----:B------:R-:W-:-:S13]  /*2f90*/  ISETP.GE.U32.AND P1, PT, R17, 0x3ff6a09f, PT ;  /* 0x3ff6a09f1100780c */ /* 0x000fda0003f26070 */
[----:B------:R-:W-:Y:S02]  /*2fa0*/  @P1 VIADD R11, R17, 0xfff00000 ;  /* 0xfff00000110b1836 */ /* 0x000fe40000000000 */
[----:B------:R-:W-:Y:S02]  /*2fb0*/  @P1 VIADD R3, R8, 0xfffffc02 ;  /* 0xfffffc0208031836 */ /* 0x000fe40000000000 */
[----:B------:R-:W-:-:S06]  /*2fc0*/  @P1 IMAD.MOV.U32 R17, RZ, RZ, R11 ;  /* 0x000000ffff111224 */ /* 0x000fcc00078e000b */
[C---:B------:R-:W-:Y:S02]  /*2fd0*/  DADD R12, R16.reuse, 1 ;  /* 0x3ff00000100c7429 */ /* 0x040fe40000000000 */
[----:B------:R-:W-:-:S04]  /*2fe0*/  DADD R16, R16, -1 ;  /* 0xbff0000010107429 */ /* 0x000fc80000000000 */
[----:B------:R-:W0:Y:S02]  /*2ff0*/  MUFU.RCP64H R23, R13 ;  /* 0x0000000d00177308 */ /* 0x000e240000001800 */
[----:B0-----:R-:W-:-:S08]  /*3000*/  DFMA R10, -R12, R22, 1 ;  /* 0x3ff000000c0a742b */ /* 0x001fd00000000116 */
[----:B------:R-:W-:-:S08]  /*3010*/  DFMA R10, R10, R10, R10 ;  /* 0x0000000a0a0a722b */ /* 0x000fd0000000000a */
[----:B------:R-:W-:-:S08]  /*3020*/  DFMA R22, R22, R10, R22 ;  /* 0x0000000a1616722b */ /* 0x000fd00000000016 */
[----:B------:R-:W-:-:S08]  /*3030*/  DMUL R10, R16, R22 ;  /* 0x00000016100a7228 */ /* 0x000fd00000000000 */
[----:B------:R-:W-:-:S08]  /*3040*/  DFMA R10, R16, R22, R10 ;  /* 0x00000016100a722b */ /* 0x000fd0000000000a */
[CC--:B------:R-:W-:Y:S02]  /*3050*/  DMUL R20, R10.reuse, R10.reuse ;  /* 0x0000000a0a147228 */ /* 0x0c0fe40000000000 */
[----:B------:R-:W-:-:S06]  /*3060*/  DMUL R26, R10, R10 ;  /* 0x0000000a0a1a7228 */ /* 0x000fcc0000000000 */
[----:B------:R-:W-:Y:S01]  /*3070*/  DFMA R12, R20, UR4, R14 ;  /* 0x00000004140c7c2b */ /* 0x000fe2000800000e */
[----:B------:R-:W-:Y:S01]  /*3080*/  UMOV UR4, 0x75488a3f ;  /* 0x75488a3f00047882 */ /* 0x000fe20000000000 */
[----:B------:R-:W-:Y:S01]  /*3090*/  UMOV UR5, 0x3ef3b20a ;  /* 0x3ef3b20a00057882 */ /* 0x000fe20000000000 */
[----:B------:R-:W-:-:S05]  /*30a0*/  DADD R14, R16, -R10 ;  /* 0x00000000100e7229 */ /* 0x000fca000000080a */
[----:B------:R-:W-:Y:S01]  /*30b0*/  DFMA R12, R20, R12, UR4 ;  /* 0x00000004140c7e2b */ /* 0x000fe2000800000c */
[----:B------:R-:W-:Y:S01]  /*30c0*/  UMOV UR4, 0xe4faecd5 ;  /* 0xe4faecd500047882 */ /* 0x000fe20000000000 */
[----:B------:R-:W-:Y:S01]  /*30d0*/  UMOV UR5, 0x3f1745cd ;  /* 0x3f1745cd00057882 */ /* 0x000fe20000000000 */
[----:B------:R-:W-:-:S05]  /*30e0*/  DADD R14, R14, R14 ;  /* 0x000000000e0e7229 */ /* 0x000fca000000000e */
[----:B------:R-:W-:Y:S01]  /*30f0*/  DFMA R12, R20, R12, UR4 ;  /* 0x00000004140c7e2b */ /* 0x000fe2000800000c */
[----:B------:R-:W-:Y:S01]  /*3100*/  UMOV UR4, 0x258a578b ;  /* 0x258a578b00047882 */ /* 0x000fe20000000000 */
[----:B------:R-:W-:Y:S01]  /*3110*/  UMOV UR5, 0x3f3c71c7 ;  /* 0x3f3c71c700057882 */ /* 0x000fe20000000000 */
[----:B------:R-:W-:-:S05]  /*3120*/  DFMA R14, R16, -R10, R14 ;  /* 0x8000000a100e722b */ /* 0x000fca000000000e */
[----:B------:R-:W-:Y:S01]  /*3130*/  DFMA R12, R20, R12, UR4 ;  /* 0x00000004140c7e2b */ /* 0x000fe2000800000c */
[----:B------:R-:W-:Y:S01]  /*3140*/  UMOV UR4, 0x9242b910 ;  /* 0x9242b91000047882 */ /* 0x000fe20000000000 */
[----:B------:R-:W-:Y:S01]  /*3150*/  UMOV UR5, 0x3f624924 ;  /* 0x3f62492400057882 */ /* 0x000fe20000000000 */
[----:B------:R-:W-:Y:S02]  /*3160*/  DMUL R14, R22, R14 ;  /* 0x0000000e160e7228 */ /* 0x000fe40000000000 */
[----:B------:R-:W-:-:S03]  /*3170*/  DFMA R22, R10, R10, -R26 ;  /* 0x0000000a0a16722b */ /* 0x000fc6000000081a */
[----:B------:R-:W-:Y:S01]  /*3180*/  DFMA R12, R20, R12, UR4 ;  /* 0x00000004140c7e2b */ /* 0x000fe2000800000c */
[----:B------:R-:W-:Y:S01]  /*3190*/  UMOV UR4, 0x99999dfb ;  /* 0x99999dfb00047882 */ /* 0x000fe20000000000 */
[----:B------:R-:W-:-:S06]  /*31a0*/  UMOV UR5, 0x3f899999 ;  /* 0x3f89999900057882 */ /* 0x000fcc0000000000 */
[----:B------:R-:W-:Y:S01]  /*31b0*/  DFMA R18, R20, R12, UR4 ;  /* 0x0000000414127e2b */ /* 0x000fe2000800000c */
[----:B------:R-:W-:Y:S01]  /*31c0*/  UMOV UR4, 0x55555555 ;  /* 0x5555555500047882 */ /* 0x000fe20000000000 */
[----:B------:R-:W-:-:S06]  /*31d0*/  UMOV UR5, 0x3fb55555 ;  /* 0x3fb5555500057882 */ /* 0x000fcc0000000000 */
[----:B------:R-:W-:-:S08]  /*31e0*/  DFMA R12, R20, R18, UR4 ;  /* 0x00000004140c7e2b */ /* 0x000fd00008000012 */
[----:B------:R-:W-:Y:S01]  /*31f0*/  DADD R16, -R12, UR4 ;  /* 0x000000040c107e29 */ /* 0x000fe20008000100 */
[----:B------:R-:W-:Y:S01]  /*3200*/  UMOV UR4, 0xb9e7b0 ;  /* 0x00b9e7b000047882 */ /* 0x000fe20000000000 */
[----:B------:R-:W-:-:S06]  /*3210*/  UMOV UR5, 0x3c46a4cb ;  /* 0x3c46a4cb00057882 */ /* 0x000fcc0000000000 */
[----:B------:R-:W-:Y:S02]  /*3220*/  DFMA R18, R20, R18, R16 ;  /* 0x000000121412722b */ /* 0x000fe40000000010 */
[----:B------:R-:W-:Y:S01]  /*3230*/  DMUL R16, R10, R26 ;  /* 0x0000001a0a107228 */ /* 0x000fe20000000000 */
[----:B------:R-:W-:Y:S02]  /*3240*/  VIADD R21, R15, 0x100000 ;  /* 0x001000000f157836 */ /* 0x000fe40000000000 */
[----:B------:R-:W-:-:S03]  /*3250*/  IMAD.MOV.U32 R20, RZ, RZ, R14 ;  /* 0x000000ffff147224 */ /* 0x000fc600078e000e */
[----:B------:R-:W-:Y:S01]  /*3260*/  DADD R18, R18, -UR4 ;  /* 0x8000000412127e29 */ /* 0x000fe20008000000 */
[----:B------:R-:W-:Y:S01]  /*3270*/  UMOV UR4, 0x80000000 ;  /* 0x8000000000047882 */ /* 0x000fe20000000000 */
[C---:B------:R-:W-:Y:S01]  /*3280*/  DFMA R24, R10.reuse, R26, -R16 ;  /* 0x0000001a0a18722b */ /* 0x040fe20000000810 */
[----:B------:R-:W-:Y:S01]  /*3290*/  UMOV UR5, 0x43300000 ;  /* 0x4330000000057882 */ /* 0x000fe20000000000 */
[----:B------:R-:W-:-:S04]  /*32a0*/  DFMA R20, R10, R20, R22 ;  /* 0x000000140a14722b */ /* 0x000fc80000000016 */
[----:B------:R-:W-:Y:S02]  /*32b0*/  DADD R22, R12, R18 ;  /* 0x000000000c167229 */ /* 0x000fe40000000012 */
[----:B------:R-:W-:-:S06]  /*32c0*/  DFMA R24, R14, R26, R24 ;  /* 0x0000001a0e18722b */ /* 0x000fcc0000000018 */
[----:B------:R-:W-:Y:S02]  /*32d0*/  DMUL R26, R22, R16 ;  /* 0x00000010161a7228 */ /* 0x000fe40000000000 */
[----:B------:R-:W-:Y:S02]  /*32e0*/  DFMA R20, R10, R20, R24 ;  /* 0x000000140a14722b */ /* 0x000fe40000000018 */
[----:B------:R-:W-:-:S04]  /*32f0*/  DADD R24, R12, -R22 ;  /* 0x000000000c187229 */ /* 0x000fc80000000816 */
[----:B------:R-:W-:-:S04]  /*3300*/  DFMA R12, R22, R16, -R26 ;  /* 0x00000010160c722b */ /* 0x000fc8000000081a */
[----:B------:R-:W-:-:S04]  /*3310*/  DADD R24, R18, R24 ;  /* 0x0000000012187229 */ /* 0x000fc80000000018 */
[----:B------:R-:W-:-:S08]  /*3320*/  DFMA R12, R22, R20, R12 ;  /* 0x00000014160c722b */ /* 0x000fd0000000000c */
[----:B------:R-:W-:-:S08]  /*3330*/  DFMA R24, R24, R16, R12 ;  /* 0x000000101818722b */ /* 0x000fd0000000000c */
[----:B------:R-:W-:-:S08]  /*3340*/  DADD R16, R26, R24 ;  /* 0x000000001a107229 */ /* 0x000fd00000000018 */
[--C-:B------:R-:W-:Y:S02]  /*3350*/  DADD R12, R10, R16.reuse ;  /* 0x000000000a0c7229 */ /* 0x100fe40000000010 */
[----:B------:R-:W-:-:S06]  /*3360*/  DADD R26, R26, -R16 ;  /* 0x000000001a1a7229 */ /* 0x000fcc0000000810 */
[----:B------:R-:W-:Y:S02]  /*3370*/  DADD R10, R10, -R12 ;  /* 0x000000000a0a7229 */ /* 0x000fe4000000080c */
[----:B------:R-:W-:-:S06]  /*3380*/  DADD R26, R24, R26 ;  /* 0x00000000181a7229 */ /* 0x000fcc000000001a */
[----:B------:R-:W-:-:S08]  /*3390*/  DADD R10, R16, R10 ;  /* 0x00000000100a7229 */ /* 0x000fd0000000000a */
[----:B------:R-:W-:-:S08]  /*33a0*/  DADD R10, R26, R10 ;  /* 0x000000001a0a7229 */ /* 0x000fd0000000000a */
[----:B------:R-:W-:Y:S01]  /*33b0*/  DADD R14, R14, R10 ;  /* 0x000000000e0e7229 */ /* 0x000fe2000000000a */
[----:B------:R-:W-:Y:S01]  /*33c0*/  LOP3.LUT R10, R3, 0x80000000, RZ, 0x3c, !PT ;  /* 0x80000000030a7812 */ /* 0x000fe200078e3cff */
[----:B------:R-:W-:-:S06]  /*33d0*/  IMAD.MOV.U32 R11, RZ, RZ, 0x43300000 ;  /* 0x43300000ff0b7424 */ /* 0x000fcc00078e00ff */
[----:B------:R-:W-:Y:S02]  /*33e0*/  DADD R16, R12, R14 ;  /* 0x000000000c107229 */ /* 0x000fe4000000000e */
[----:B------:R-:W-:Y:S01]  /*33f0*/  DADD R10, R10, -UR4 ;  /* 0x800000040a0a7e29 */ /* 0x000fe20008000000 */
[----:B------:R-:W-:Y:S01]  /*3400*/  UMOV UR4, 0xfefa39ef ;  /* 0xfefa39ef00047882 */ /* 0x000fe20000000000 */
[----:B------:R-:W-:-:S04]  /*3410*/  UMOV UR5, 0x3fe62e42 ;  /* 0x3fe62e4200057882 */ /* 0x000fc80000000000 */
[--C-:B------:R-:W-:Y:S02]  /*3420*/  DADD R12, R12, -R16.reuse ;  /* 0x000000000c0c7229 */ /* 0x100fe40000000810 */
[----:B------:R-:W-:-:S06]  /*3430*/  DFMA R8, R10, UR4, R16 ;  /* 0x000000040a087c2b */ /* 0x000fcc0008000010 */
[----:B------:R-:W-:Y:S02]  /*3440*/  DADD R12, R14, R12 ;  /* 0x000000000e0c7229 */ /* 0x000fe4000000000c */
[----:B------:R-:W-:-:S08]  /*3450*/  DFMA R18, R10, -UR4, R8 ;  /* 0x800000040a127c2b */ /* 0x000fd00008000008 */
[----:B------:R-:W-:-:S08]  /*3460*/  DADD R18, -R16, R18 ;  /* 0x0000000010127229 */ /* 0x000fd00000000112 */
[----:B------:R-:W-:-:S08]  /*3470*/  DADD R12, R12, -R18 ;  /* 0x000000000c0c7229 */ /* 0x000fd00000000812 */
[----:B------:R-:W-:-:S08]  /*3480*/  DFMA R12, R10, UR8, R12 ;  /* 0x000000080a0c7c2b */ /* 0x000fd0000800000c */
[----:B------:R-:W-:-:S08]  /*3490*/  DADD R10, R8, R12 ;  /* 0x00000000080a7229 */ /* 0x000fd0000000000c */
[----:B------:R-:W-:Y:S02]  /*34a0*/  DADD R14, R8, -R10 ;  /* 0x00000000080e7229 */ /* 0x000fe4000000080a */
[----:B------:R-:W-:-:S06]  /*34b0*/  DMUL R8, R10, 2 ;  /* 0x400000000a087828 */ /* 0x000fcc0000000000 */
[----:B------:R-:W-:Y:S02]  /*34c0*/  DADD R14, R12, R14 ;  /* 0x000000000c0e7229 */ /* 0x000fe4000000000e */
[----:B------:R-:W-:Y:S01]  /*34d0*/  DFMA R10, R10, 2, -R8 ;  /* 0x400000000a0a782b */ /* 0x000fe20000000808 */
[----:B------:R-:W-:Y:S02]  /*34e0*/  IMAD.MOV.U32 R12, RZ, RZ, 0x652b82fe ;  /* 0x652b82feff0c7424 */ /* 0x000fe400078e00ff */
[----:B------:R-:W-:-:S05]  /*34f0*/  IMAD.MOV.U32 R13, RZ, RZ, 0x3ff71547 ;  /* 0x3ff71547ff0d7424 */ /* 0x000fca00078e00ff */
[----:B------:R-:W-:-:S08]  /*3500*/  DFMA R14, R14, 2, R10 ;  /* 0x400000000e0e782b */ /* 0x000fd0000000000a */
[----:B------:R-:W-:-:S08]  /*3510*/  DADD R10, R8, R14 ;  /* 0x00000000080a7229 */ /* 0x000fd0000000000e */
[----:B------:R-:W-:Y:S02]  /*3520*/  DFMA R12, R10, R12, 6.75539944105574400000e+15 ;  /* 0x433800000a0c742b */ /* 0x000fe4000000000c */
[----:B------:R-:W-:Y:S01]  /*3530*/  FSETP.GEU.AND P0, PT, |R11|, 4.1917929649353027344, PT ;  /* 0x4086232b0b00780b */ /* 0x000fe20003f0e200 */
[----:B------:R-:W-:-:S05]  /*3540*/  DADD R8, R8, -R10 ;  /* 0x0000000008087229 */ /* 0x000fca000000080a */
[----:B------:R-:W-:-:S03]  /*3550*/  DADD R16, R12, -6.75539944105574400000e+15 ;  /* 0xc33800000c107429 */ /* 0x000fc60000000000 */
[----:B------:R-:W-:-:S05]  /*3560*/  DADD R14, R14, R8 ;  /* 0x000000000e0e7229 */ /* 0x000fca0000000008 */
[----:B------:R-:W-:Y:S01]  /*3570*/  DFMA R18, R16, -UR4, R10 ;  /* 0x8000000410127c2b */ /* 0x000fe2000800000a */
[----:B------:R-:W-:Y:S01]  /*3580*/  UMOV UR4, 0x3b39803f ;  /* 0x3b39803f00047882 */ /* 0x000fe20000000000 */
[----:B------:R-:W-:-:S06]  /*3590*/  UMOV UR5, 0x3c7abc9e ;  /* 0x3c7abc9e00057882 */ /* 0x000fcc0000000000 */
[----:B------:R-:W-:Y:S01]  /*35a0*/  DFMA R16, R16, -UR4, R18 ;  /* 0x8000000410107c2b */ /* 0x000fe20008000012 */
[----:B------:R-:W-:Y:S01]  /*35b0*/  UMOV UR4, 0x69ce2bdf ;  /* 0x69ce2bdf00047882 */ /* 0x000fe20000000000 */
[----:B------:R-:W-:Y:S01]  /*35c0*/  IMAD.MOV.U32 R18, RZ, RZ, -0x35dec16 ;  /* 0xfca213eaff127424 */ /* 0x000fe200078e00ff */
[----:B------:R-:W-:Y:S01]  /*35d0*/  UMOV UR5, 0x3e5ade15 ;  /* 0x3e5ade1500057882 */ /* 0x000fe20000000000 */
[----:B------:R-:W-:-:S06]  /*35e0*/  IMAD.MOV.U32 R19, RZ, RZ, 0x3e928af3 ;  /* 0x3e928af3ff137424 */ /* 0x000fcc00078e00ff */
[----:B------:R-:W-:Y:S01]  /*35f0*/  DFMA R18, R16, UR4, R18 ;  /* 0x0000000410127c2b */ /* 0x000fe20008000012 */
[----:B------:R-:W-:Y:S01]  /*3600*/  UMOV UR4, 0x62401315 ;  /* 0x6240131500047882 */ /* 0x000fe20000000000 */
[----:B------:R-:W-:-:S06]  /*3610*/  UMOV UR5, 0x3ec71dee ;  /* 0x3ec71dee00057882 */ /* 0x000fcc0000000000 */
[----:B------:R-:W-:Y:S01]  /*3620*/  DFMA R18, R16, R18, UR4 ;  /* 0x0000000410127e2b */ /* 0x000fe20008000012 */
        /* <DEDUP_REMOVED lines=20> */
[----:B------:R-:W-:-:S08]  /*3770*/  DFMA R18, R16, R18, UR4 ;  /* 0x0000000410127e2b */ /* 0x000fd00008000012 */
[----:B------:R-:W-:-:S08]  /*3780*/  DFMA R18, R16, R18, 1 ;  /* 0x3ff000001012742b */ /* 0x000fd00000000012 */
[----:B------:R-:W-:-:S10]  /*3790*/  DFMA R16, R16, R18, 1 ;  /* 0x3ff000001010742b */ /* 0x000fd40000000012 */
[----:B------:R-:W-:Y:S02]  /*37a0*/  IMAD R9, R12, 0x100000, R17 ;  /* 0x001000000c097824 */ /* 0x000fe400078e0211 */
[----:B------:R-:W-:Y:S01]  /*37b0*/  IMAD.MOV.U32 R8, RZ, RZ, R16 ;  /* 0x000000ffff087224 */ /* 0x000fe200078e0010 */
[----:B------:R-:W-:Y:S06]  /*37c0*/  @!P0 BRA `(.L_x_18) ;  /* 0x0000000000308947 */ /* 0x000fec0003800000 */
[----:B------:R-:W-:Y:S01]  /*37d0*/  FSETP.GEU.AND P1, PT, |R11|, 4.2275390625, PT ;  /* 0x408748000b00780b */ /* 0x000fe20003f2e200 */
[C---:B------:R-:W-:Y:S02]  /*37e0*/  DADD R8, R10.reuse, +INF ;  /* 0x7ff000000a087429 */ /* 0x040fe40000000000 */
[----:B------:R-:W-:-:S08]  /*37f0*/  DSETP.GEU.AND P0, PT, R10, RZ, PT ;  /* 0x000000ff0a00722a */ /* 0x000fd00003f0e000 */
[----:B------:R-:W-:Y:S02]  /*3800*/  FSEL R8, R8, RZ, P0 ;  /* 0x000000ff08087208 */ /* 0x000fe40000000000 */
[----:B------:R-:W-:Y:S02]  /*3810*/  @!P1 LEA.HI R3, R12, R12, RZ, 0x1 ;  /* 0x0000000c0c039211 */ /* 0x000fe400078f08ff */
[----:B------:R-:W-:Y:S02]  /*3820*/  FSEL R9, R9, RZ, P0 ;  /* 0x000000ff09097208 */ /* 0x000fe40000000000 */
[----:B------:R-:W-:-:S05]  /*3830*/  @!P1 SHF.R.S32.HI R3, RZ, 0x1, R3 ;  /* 0x00000001ff039819 */ /* 0x000fca0000011403 */
[----:B------:R-:W-:Y:S02]  /*3840*/  @!P1 IMAD.IADD R10, R12, 0x1, -R3 ;  /* 0x000000010c0a9824 */ /* 0x000fe400078e0a03 */
[----:B------:R-:W-:-:S03]  /*3850*/  @!P1 IMAD R17, R3, 0x100000, R17 ;  /* 0x0010000003119824 */ /* 0x000fc600078e0211 */
[----:B------:R-:W-:Y:S01]  /*3860*/  @!P1 LEA R11, R10, 0x3ff00000, 0x14 ;  /* 0x3ff000000a0b9811 */ /* 0x000fe200078ea0ff */
[----:B------:R-:W-:-:S06]  /*3870*/  @!P1 IMAD.MOV.U32 R10, RZ, RZ, RZ ;  /* 0x000000ffff0a9224 */ /* 0x000fcc00078e00ff */
[----:B------:R-:W-:-:S11]  /*3880*/  @!P1 DMUL R8, R16, R10 ;  /* 0x0000000a10089228 */ /* 0x000fd60000000000 */
.L_x_18:
[----:B------:R-:W-:Y:S02]  /*3890*/  DFMA R14, R14, R8, R8 ;  /* 0x000000080e0e722b */ /* 0x000fe40000000008 */
[----:B------:R-:W-:-:S08]  /*38a0*/  DSETP.NEU.AND P0, PT, |R8|, +INF , PT ;  /* 0x7ff000000800742a */ /* 0x000fd00003f0d200 */
[----:B------:R-:W-:Y:S01]  /*38b0*/  FSEL R3, R8, R14, !P0 ;  /* 0x0000000e08037208 */ /* 0x000fe20004000000 */
[----:B------:R-:W-:Y:S01]  /*38c0*/  IMAD.MOV.U32 R8, RZ, RZ, R0 ;  /* 0x000000ffff087224 */ /* 0x000fe200078e0000 */
[----:B------:R-:W-:Y:S01]  /*38d0*/  FSEL R14, R9, R15, !P0 ;  /* 0x0000000f090e7208 */ /* 0x000fe20004000000 */
[----:B------:R-:W-:-:S04]  /*38e0*/  IMAD.MOV.U32 R9, RZ, RZ, 0x0 ;  /* 0x00000000ff097424 */ /* 0x000fc800078e00ff */
[----:B------:R-:W-:Y:S05]  /*38f0*/  RET.REL.NODEC R8 `(_Z10monteCarloPiS_) ;  /* 0xffffffc408c07950 */ /* 0x000fea0003c3ffff */
.L_x_19:
[----:B------:R-:W-:-:S00]  /*3900*/  BRA `(.L_x_19) ;  /* 0xfffffffc00fc7947 */ /* 0x000fc0000383ffff */
[----:B------:R-:W-:-:S00]  /*3910*/  NOP ;  /* 0x0000000000007918 */ /* 0x000fc00000000000 */
        /* <DEDUP_REMOVED lines=14> */
.L_x_21:


//--------------------- .nv.global.init           --------------------------
	.section	.nv.global.init,"aw",@progbits
	.align	4
.nv.global.init:
	.type		mrg32k3aM1SubSeq,@object
	.size		mrg32k3aM1SubSeq,(mrg32k3aM2SubSeq - mrg32k3aM1SubSeq)
mrg32k3aM1SubSeq:
        /*0000*/ 	.byte	0x0b, 0xcc, 0xee, 0x04, 0x73, 0x29, 0x8b, 0x6f, 0xf6, 0x53, 0x03, 0xf6, 0x23, 0xf6, 0xea, 0xda
        /* <DEDUP_REMOVED lines=125> */
	.type		mrg32k3aM2SubSeq,@object
	.size		mrg32k3aM2SubSeq,(mrg32k3aM1 - mrg32k3aM2SubSeq)
mrg32k3aM2SubSeq:
        /* <DEDUP_REMOVED lines=126> */
	.type		mrg32k3aM1,@object
	.size		mrg32k3aM1,(mrg32k3aM1Seq - mrg32k3aM1)
mrg32k3aM1:
        /* <DEDUP_REMOVED lines=144> */
	.type		mrg32k3aM1Seq,@object
	.size		mrg32k3aM1Seq,(mrg32k3aM2 - mrg32k3aM1Seq)
mrg32k3aM1Seq:
        /* <DEDUP_REMOVED lines=144> */
	.type		mrg32k3aM2,@object
	.size		mrg32k3aM2,(mrg32k3aM2Seq - mrg32k3aM2)
mrg32k3aM2:
        /* <DEDUP_REMOVED lines=144> */
	.type		mrg32k3aM2Seq,@object
	.size		mrg32k3aM2Seq,(precalc_xorwow_matrix - mrg32k3aM2Seq)
mrg32k3aM2Seq:
        /* <DEDUP_REMOVED lines=144> */
	.type		precalc_xorwow_matrix,@object
	.size		precalc_xorwow_matrix,(precalc_xorwow_offset_matrix - precalc_xorwow_matrix)
precalc_xorwow_matrix:
        /* <DEDUP_REMOVED lines=6400> */
	.type		precalc_xorwow_offset_matrix,@object
	.size		precalc_xorwow_offset_matrix,(.L_1 - precalc_xorwow_offset_matrix)
precalc_xorwow_offset_matrix:
        /* <DEDUP_REMOVED lines=6400> */
.L_1:


//--------------------- .nv.shared.reserved.0     --------------------------
	.section	.nv.shared.reserved.0,"aw",@nobits
	.weak		__nv_reservedSMEM_offset_0_alias
	.size		__nv_reservedSMEM_offset_0_alias, 0, 64
	.other		__nv_reservedSMEM_offset_0_alias,@"STO_CUDA_RESERVED_SHARED STV_DEFAULT"
__nv_reservedSMEM_offset_0_alias:
	.zero		0
	.zero		64


//--------------------- .nv.constant0._Z10monteCarloPiS_ --------------------------
	.section	.nv.constant0._Z10monteCarloPiS_,"a",@progbits
	.sectionflags	@""
	.align	4
.nv.constant0._Z10monteCarloPiS_:
	.zero		912


//--------------------- SYMBOLS --------------------------

	.type		.nv.reservedSmem.offset0,@object
	.size		.nv.reservedSmem.offset0,0x4
